//
// Generated by NVIDIA NVVM Compiler
//
// Compiler Build ID: CL-36424714
// Cuda compilation tools, release 13.0, V13.0.88
// Based on NVVM 20.0.0
//

.version 9.0
.target sm_100
.address_size 64

	// .globl	_Z14softmax_kernelPfS_ii

.visible .entry _Z14softmax_kernelPfS_ii(
	.param .u64 .ptr .align 1 _Z14softmax_kernelPfS_ii_param_0,
	.param .u64 .ptr .align 1 _Z14softmax_kernelPfS_ii_param_1,
	.param .u32 _Z14softmax_kernelPfS_ii_param_2,
	.param .u32 _Z14softmax_kernelPfS_ii_param_3
)
{
	.reg .pred 	%p<58>;
	.reg .b32 	%r<104>;
	.reg .b32 	%f<364>;
	.reg .b64 	%rd<63>;

	ld.param.u64 	%rd24, [_Z14softmax_kernelPfS_ii_param_0];
	ld.param.u64 	%rd25, [_Z14softmax_kernelPfS_ii_param_1];
	ld.param.u32 	%r48, [_Z14softmax_kernelPfS_ii_param_2];
	ld.param.u32 	%r47, [_Z14softmax_kernelPfS_ii_param_3];
	mov.u32 	%r49, %ctaid.x;
	mov.u32 	%r50, %ntid.x;
	mov.u32 	%r51, %tid.x;
	mad.lo.s32 	%r1, %r49, %r50, %r51;
	setp.ge.s32 	%p1, %r1, %r48;
	@%p1 bra 	$L__BB0_40;
	cvta.to.global.u64 	%rd1, %rd24;
	cvta.to.global.u64 	%rd2, %rd25;
	mul.lo.s32 	%r2, %r47, %r1;
	cvt.s64.s32 	%rd3, %r2;
	mul.wide.s32 	%rd26, %r2, 4;
	add.s64 	%rd4, %rd1, %rd26;
	ld.global.f32 	%f354, [%rd4];
	setp.lt.s32 	%p2, %r47, 2;
	@%p2 bra 	$L__BB0_15;
	add.s32 	%r3, %r47, -1;
	add.s32 	%r53, %r47, -2;
	and.b32  	%r4, %r3, 15;
	setp.lt.u32 	%p3, %r53, 15;
	mov.b32 	%r90, 1;
	@%p3 bra 	$L__BB0_6;
	and.b32  	%r55, %r3, -16;
	neg.s32 	%r94, %r55;
	add.s64 	%rd28, %rd26, %rd1;
	add.s64 	%rd58, %rd28, 32;
	mov.b32 	%r93, 0;
$L__BB0_4:
	.pragma "nounroll";
	ld.global.f32 	%f28, [%rd58+-28];
	setp.gt.f32 	%p4, %f28, %f354;
	selp.f32 	%f29, %f28, %f354, %p4;
	ld.global.f32 	%f30, [%rd58+-24];
	setp.gt.f32 	%p5, %f30, %f29;
	selp.f32 	%f31, %f30, %f29, %p5;
	ld.global.f32 	%f32, [%rd58+-20];
	setp.gt.f32 	%p6, %f32, %f31;
	selp.f32 	%f33, %f32, %f31, %p6;
	ld.global.f32 	%f34, [%rd58+-16];
	setp.gt.f32 	%p7, %f34, %f33;
	selp.f32 	%f35, %f34, %f33, %p7;
	ld.global.f32 	%f36, [%rd58+-12];
	setp.gt.f32 	%p8, %f36, %f35;
	selp.f32 	%f37, %f36, %f35, %p8;
	ld.global.f32 	%f38, [%rd58+-8];
	setp.gt.f32 	%p9, %f38, %f37;
	selp.f32 	%f39, %f38, %f37, %p9;
	ld.global.f32 	%f40, [%rd58+-4];
	setp.gt.f32 	%p10, %f40, %f39;
	selp.f32 	%f41, %f40, %f39, %p10;
	ld.global.f32 	%f42, [%rd58];
	setp.gt.f32 	%p11, %f42, %f41;
	selp.f32 	%f43, %f42, %f41, %p11;
	ld.global.f32 	%f44, [%rd58+4];
	setp.gt.f32 	%p12, %f44, %f43;
	selp.f32 	%f45, %f44, %f43, %p12;
	ld.global.f32 	%f46, [%rd58+8];
	setp.gt.f32 	%p13, %f46, %f45;
	selp.f32 	%f47, %f46, %f45, %p13;
	ld.global.f32 	%f48, [%rd58+12];
	setp.gt.f32 	%p14, %f48, %f47;
	selp.f32 	%f49, %f48, %f47, %p14;
	ld.global.f32 	%f50, [%rd58+16];
	setp.gt.f32 	%p15, %f50, %f49;
	selp.f32 	%f51, %f50, %f49, %p15;
	ld.global.f32 	%f52, [%rd58+20];
	setp.gt.f32 	%p16, %f52, %f51;
	selp.f32 	%f53, %f52, %f51, %p16;
	ld.global.f32 	%f54, [%rd58+24];
	setp.gt.f32 	%p17, %f54, %f53;
	selp.f32 	%f55, %f54, %f53, %p17;
	ld.global.f32 	%f56, [%rd58+28];
	setp.gt.f32 	%p18, %f56, %f55;
	selp.f32 	%f57, %f56, %f55, %p18;
	ld.global.f32 	%f58, [%rd58+32];
	setp.gt.f32 	%p19, %f58, %f57;
	selp.f32 	%f354, %f58, %f57, %p19;
	add.s32 	%r94, %r94, 16;
	add.s32 	%r93, %r93, 16;
	add.s64 	%rd58, %rd58, 64;
	setp.eq.s32 	%p20, %r94, 0;
	@%p20 bra 	$L__BB0_5;
	bra.uni 	$L__BB0_4;
$L__BB0_5:
	add.s32 	%r90, %r93, 1;
$L__BB0_6:
	setp.eq.s32 	%p21, %r4, 0;
	@%p21 bra 	$L__BB0_15;
	and.b32  	%r8, %r3, 7;
	setp.lt.u32 	%p22, %r4, 8;
	@%p22 bra 	$L__BB0_9;
	mul.wide.u32 	%rd29, %r90, 4;
	add.s64 	%rd30, %rd4, %rd29;
	ld.global.f32 	%f60, [%rd30];
	setp.gt.f32 	%p23, %f60, %f354;
	selp.f32 	%f61, %f60, %f354, %p23;
	ld.global.f32 	%f62, [%rd30+4];
	setp.gt.f32 	%p24, %f62, %f61;
	selp.f32 	%f63, %f62, %f61, %p24;
	ld.global.f32 	%f64, [%rd30+8];
	setp.gt.f32 	%p25, %f64, %f63;
	selp.f32 	%f65, %f64, %f63, %p25;
	ld.global.f32 	%f66, [%rd30+12];
	setp.gt.f32 	%p26, %f66, %f65;
	selp.f32 	%f67, %f66, %f65, %p26;
	ld.global.f32 	%f68, [%rd30+16];
	setp.gt.f32 	%p27, %f68, %f67;
	selp.f32 	%f69, %f68, %f67, %p27;
	ld.global.f32 	%f70, [%rd30+20];
	setp.gt.f32 	%p28, %f70, %f69;
	selp.f32 	%f71, %f70, %f69, %p28;
	ld.global.f32 	%f72, [%rd30+24];
	setp.gt.f32 	%p29, %f72, %f71;
	selp.f32 	%f73, %f72, %f71, %p29;
	ld.global.f32 	%f74, [%rd30+28];
	setp.gt.f32 	%p30, %f74, %f73;
	selp.f32 	%f354, %f74, %f73, %p30;
	add.s32 	%r90, %r90, 8;
$L__BB0_9:
	setp.eq.s32 	%p31, %r8, 0;
	@%p31 bra 	$L__BB0_15;
	and.b32  	%r11, %r3, 3;
	setp.lt.u32 	%p32, %r8, 4;
	@%p32 bra 	$L__BB0_12;
	mul.wide.u32 	%rd31, %r90, 4;
	add.s64 	%rd32, %rd4, %rd31;
	ld.global.f32 	%f76, [%rd32];
	setp.gt.f32 	%p33, %f76, %f354;
	selp.f32 	%f77, %f76, %f354, %p33;
	ld.global.f32 	%f78, [%rd32+4];
	setp.gt.f32 	%p34, %f78, %f77;
	selp.f32 	%f79, %f78, %f77, %p34;
	ld.global.f32 	%f80, [%rd32+8];
	setp.gt.f32 	%p35, %f80, %f79;
	selp.f32 	%f81, %f80, %f79, %p35;
	ld.global.f32 	%f82, [%rd32+12];
	setp.gt.f32 	%p36, %f82, %f81;
	selp.f32 	%f354, %f82, %f81, %p36;
	add.s32 	%r90, %r90, 4;
$L__BB0_12:
	setp.eq.s32 	%p37, %r11, 0;
	@%p37 bra 	$L__BB0_15;
	mul.wide.u32 	%rd34, %r90, 4;
	add.s64 	%rd35, %rd26, %rd34;
	add.s64 	%rd57, %rd1, %rd35;
	neg.s32 	%r92, %r11;
$L__BB0_14:
	.pragma "nounroll";
	ld.global.f32 	%f83, [%rd57];
	setp.gt.f32 	%p38, %f83, %f354;
	selp.f32 	%f354, %f83, %f354, %p38;
	add.s64 	%rd57, %rd57, 4;
	add.s32 	%r92, %r92, 1;
	setp.ne.s32 	%p39, %r92, 0;
	@%p39 bra 	$L__BB0_14;
$L__BB0_15:
	shl.b64 	%rd36, %rd3, 2;
	add.s64 	%rd9, %rd2, %rd36;
	setp.lt.s32 	%p40, %r47, 1;
	mov.f32 	%f362, 0f00000000;
	@%p40 bra 	$L__BB0_27;
	and.b32  	%r17, %r47, 7;
	setp.lt.u32 	%p41, %r47, 8;
	mov.f32 	%f362, 0f00000000;
	mov.b32 	%r95, 0;
	@%p41 bra 	$L__BB0_19;
	and.b32  	%r95, %r47, 2147483640;
	neg.s32 	%r98, %r95;
	add.s64 	%rd38, %rd26, 16;
	add.s64 	%rd60, %rd1, %rd38;
	add.s64 	%rd59, %rd2, %rd38;
	mov.f32 	%f362, 0f00000000;
$L__BB0_18:
	.pragma "nounroll";
	ld.global.f32 	%f88, [%rd60+-16];
	sub.f32 	%f89, %f88, %f354;
	fma.rn.f32 	%f90, %f89, 0f3BBB989D, 0f3F000000;
	cvt.sat.f32.f32 	%f91, %f90;
	mov.f32 	%f92, 0f4B400001;
	mov.f32 	%f93, 0f437C0000;
	fma.rm.f32 	%f94, %f91, %f93, %f92;
	add.f32 	%f95, %f94, 0fCB40007F;
	neg.f32 	%f96, %f95;
	fma.rn.f32 	%f97, %f89, 0f3FB8AA3B, %f96;
	fma.rn.f32 	%f98, %f89, 0f32A57060, %f97;
	mov.b32 	%r57, %f94;
	shl.b32 	%r58, %r57, 23;
	mov.b32 	%f99, %r58;
	ex2.approx.ftz.f32 	%f100, %f98;
	mul.f32 	%f101, %f100, %f99;
	st.global.f32 	[%rd59+-16], %f101;
	add.f32 	%f102, %f362, %f101;
	ld.global.f32 	%f103, [%rd60+-12];
	sub.f32 	%f104, %f103, %f354;
	fma.rn.f32 	%f105, %f104, 0f3BBB989D, 0f3F000000;
	cvt.sat.f32.f32 	%f106, %f105;
	fma.rm.f32 	%f107, %f106, %f93, %f92;
	add.f32 	%f108, %f107, 0fCB40007F;
	neg.f32 	%f109, %f108;
	fma.rn.f32 	%f110, %f104, 0f3FB8AA3B, %f109;
	fma.rn.f32 	%f111, %f104, 0f32A57060, %f110;
	mov.b32 	%r59, %f107;
	shl.b32 	%r60, %r59, 23;
	mov.b32 	%f112, %r60;
	ex2.approx.ftz.f32 	%f113, %f111;
	mul.f32 	%f114, %f113, %f112;
	st.global.f32 	[%rd59+-12], %f114;
	add.f32 	%f115, %f102, %f114;
	ld.global.f32 	%f116, [%rd60+-8];
	sub.f32 	%f117, %f116, %f354;
	fma.rn.f32 	%f118, %f117, 0f3BBB989D, 0f3F000000;
	cvt.sat.f32.f32 	%f119, %f118;
	fma.rm.f32 	%f120, %f119, %f93, %f92;
	add.f32 	%f121, %f120, 0fCB40007F;
	neg.f32 	%f122, %f121;
	fma.rn.f32 	%f123, %f117, 0f3FB8AA3B, %f122;
	fma.rn.f32 	%f124, %f117, 0f32A57060, %f123;
	mov.b32 	%r61, %f120;
	shl.b32 	%r62, %r61, 23;
	mov.b32 	%f125, %r62;
	ex2.approx.ftz.f32 	%f126, %f124;
	mul.f32 	%f127, %f126, %f125;
	st.global.f32 	[%rd59+-8], %f127;
	add.f32 	%f128, %f115, %f127;
	ld.global.f32 	%f129, [%rd60+-4];
	sub.f32 	%f130, %f129, %f354;
	fma.rn.f32 	%f131, %f130, 0f3BBB989D, 0f3F000000;
	cvt.sat.f32.f32 	%f132, %f131;
	fma.rm.f32 	%f133, %f132, %f93, %f92;
	add.f32 	%f134, %f133, 0fCB40007F;
	neg.f32 	%f135, %f134;
	fma.rn.f32 	%f136, %f130, 0f3FB8AA3B, %f135;
	fma.rn.f32 	%f137, %f130, 0f32A57060, %f136;
	mov.b32 	%r63, %f133;
	shl.b32 	%r64, %r63, 23;
	mov.b32 	%f138, %r64;
	ex2.approx.ftz.f32 	%f139, %f137;
	mul.f32 	%f140, %f139, %f138;
	st.global.f32 	[%rd59+-4], %f140;
	add.f32 	%f141, %f128, %f140;
	ld.global.f32 	%f142, [%rd60];
	sub.f32 	%f143, %f142, %f354;
	fma.rn.f32 	%f144, %f143, 0f3BBB989D, 0f3F000000;
	cvt.sat.f32.f32 	%f145, %f144;
	fma.rm.f32 	%f146, %f145, %f93, %f92;
	add.f32 	%f147, %f146, 0fCB40007F;
	neg.f32 	%f148, %f147;
	fma.rn.f32 	%f149, %f143, 0f3FB8AA3B, %f148;
	fma.rn.f32 	%f150, %f143, 0f32A57060, %f149;
	mov.b32 	%r65, %f146;
	shl.b32 	%r66, %r65, 23;
	mov.b32 	%f151, %r66;
	ex2.approx.ftz.f32 	%f152, %f150;
	mul.f32 	%f153, %f152, %f151;
	st.global.f32 	[%rd59], %f153;
	add.f32 	%f154, %f141, %f153;
	ld.global.f32 	%f155, [%rd60+4];
	sub.f32 	%f156, %f155, %f354;
	fma.rn.f32 	%f157, %f156, 0f3BBB989D, 0f3F000000;
	cvt.sat.f32.f32 	%f158, %f157;
	fma.rm.f32 	%f159, %f158, %f93, %f92;
	add.f32 	%f160, %f159, 0fCB40007F;
	neg.f32 	%f161, %f160;
	fma.rn.f32 	%f162, %f156, 0f3FB8AA3B, %f161;
	fma.rn.f32 	%f163, %f156, 0f32A57060, %f162;
	mov.b32 	%r67, %f159;
	shl.b32 	%r68, %r67, 23;
	mov.b32 	%f164, %r68;
	ex2.approx.ftz.f32 	%f165, %f163;
	mul.f32 	%f166, %f165, %f164;
	st.global.f32 	[%rd59+4], %f166;
	add.f32 	%f167, %f154, %f166;
	ld.global.f32 	%f168, [%rd60+8];
	sub.f32 	%f169, %f168, %f354;
	fma.rn.f32 	%f170, %f169, 0f3BBB989D, 0f3F000000;
	cvt.sat.f32.f32 	%f171, %f170;
	fma.rm.f32 	%f172, %f171, %f93, %f92;
	add.f32 	%f173, %f172, 0fCB40007F;
	neg.f32 	%f174, %f173;
	fma.rn.f32 	%f175, %f169, 0f3FB8AA3B, %f174;
	fma.rn.f32 	%f176, %f169, 0f32A57060, %f175;
	mov.b32 	%r69, %f172;
	shl.b32 	%r70, %r69, 23;
	mov.b32 	%f177, %r70;
	ex2.approx.ftz.f32 	%f178, %f176;
	mul.f32 	%f179, %f178, %f177;
	st.global.f32 	[%rd59+8], %f179;
	add.f32 	%f180, %f167, %f179;
	ld.global.f32 	%f181, [%rd60+12];
	sub.f32 	%f182, %f181, %f354;
	fma.rn.f32 	%f183, %f182, 0f3BBB989D, 0f3F000000;
	cvt.sat.f32.f32 	%f184, %f183;
	fma.rm.f32 	%f185, %f184, %f93, %f92;
	add.f32 	%f186, %f185, 0fCB40007F;
	neg.f32 	%f187, %f186;
	fma.rn.f32 	%f188, %f182, 0f3FB8AA3B, %f187;
	fma.rn.f32 	%f189, %f182, 0f32A57060, %f188;
	mov.b32 	%r71, %f185;
	shl.b32 	%r72, %r71, 23;
	mov.b32 	%f190, %r72;
	ex2.approx.ftz.f32 	%f191, %f189;
	mul.f32 	%f192, %f191, %f190;
	st.global.f32 	[%rd59+12], %f192;
	add.f32 	%f362, %f180, %f192;
	add.s32 	%r98, %r98, 8;
	add.s64 	%rd60, %rd60, 32;
	add.s64 	%rd59, %rd59, 32;
	setp.eq.s32 	%p42, %r98, 0;
	@%p42 bra 	$L__BB0_19;
	bra.uni 	$L__BB0_18;
$L__BB0_19:
	setp.eq.s32 	%p43, %r17, 0;
	@%p43 bra 	$L__BB0_27;
	and.b32  	%r25, %r47, 3;
	setp.lt.u32 	%p44, %r17, 4;
	@%p44 bra 	$L__BB0_22;
	mul.wide.u32 	%rd39, %r95, 4;
	add.s64 	%rd40, %rd4, %rd39;
	ld.global.f32 	%f194, [%rd40];
	sub.f32 	%f195, %f194, %f354;
	fma.rn.f32 	%f196, %f195, 0f3BBB989D, 0f3F000000;
	cvt.sat.f32.f32 	%f197, %f196;
	mov.f32 	%f198, 0f4B400001;
	mov.f32 	%f199, 0f437C0000;
	fma.rm.f32 	%f200, %f197, %f199, %f198;
	add.f32 	%f201, %f200, 0fCB40007F;
	neg.f32 	%f202, %f201;
	fma.rn.f32 	%f203, %f195, 0f3FB8AA3B, %f202;
	fma.rn.f32 	%f204, %f195, 0f32A57060, %f203;
	mov.b32 	%r73, %f200;
	shl.b32 	%r74, %r73, 23;
	mov.b32 	%f205, %r74;
	ex2.approx.ftz.f32 	%f206, %f204;
	mul.f32 	%f207, %f206, %f205;
	add.s64 	%rd41, %rd9, %rd39;
	st.global.f32 	[%rd41], %f207;
	add.f32 	%f208, %f362, %f207;
	ld.global.f32 	%f209, [%rd40+4];
	sub.f32 	%f210, %f209, %f354;
	fma.rn.f32 	%f211, %f210, 0f3BBB989D, 0f3F000000;
	cvt.sat.f32.f32 	%f212, %f211;
	fma.rm.f32 	%f213, %f212, %f199, %f198;
	add.f32 	%f214, %f213, 0fCB40007F;
	neg.f32 	%f215, %f214;
	fma.rn.f32 	%f216, %f210, 0f3FB8AA3B, %f215;
	fma.rn.f32 	%f217, %f210, 0f32A57060, %f216;
	mov.b32 	%r75, %f213;
	shl.b32 	%r76, %r75, 23;
	mov.b32 	%f218, %r76;
	ex2.approx.ftz.f32 	%f219, %f217;
	mul.f32 	%f220, %f219, %f218;
	st.global.f32 	[%rd41+4], %f220;
	add.f32 	%f221, %f208, %f220;
	ld.global.f32 	%f222, [%rd40+8];
	sub.f32 	%f223, %f222, %f354;
	fma.rn.f32 	%f224, %f223, 0f3BBB989D, 0f3F000000;
	cvt.sat.f32.f32 	%f225, %f224;
	fma.rm.f32 	%f226, %f225, %f199, %f198;
	add.f32 	%f227, %f226, 0fCB40007F;
	neg.f32 	%f228, %f227;
	fma.rn.f32 	%f229, %f223, 0f3FB8AA3B, %f228;
	fma.rn.f32 	%f230, %f223, 0f32A57060, %f229;
	mov.b32 	%r77, %f226;
	shl.b32 	%r78, %r77, 23;
	mov.b32 	%f231, %r78;
	ex2.approx.ftz.f32 	%f232, %f230;
	mul.f32 	%f233, %f232, %f231;
	st.global.f32 	[%rd41+8], %f233;
	add.f32 	%f234, %f221, %f233;
	ld.global.f32 	%f235, [%rd40+12];
	sub.f32 	%f236, %f235, %f354;
	fma.rn.f32 	%f237, %f236, 0f3BBB989D, 0f3F000000;
	cvt.sat.f32.f32 	%f238, %f237;
	fma.rm.f32 	%f239, %f238, %f199, %f198;
	add.f32 	%f240, %f239, 0fCB40007F;
	neg.f32 	%f241, %f240;
	fma.rn.f32 	%f242, %f236, 0f3FB8AA3B, %f241;
	fma.rn.f32 	%f243, %f236, 0f32A57060, %f242;
	mov.b32 	%r79, %f239;
	shl.b32 	%r80, %r79, 23;
	mov.b32 	%f244, %r80;
	ex2.approx.ftz.f32 	%f245, %f243;
	mul.f32 	%f246, %f245, %f244;
	st.global.f32 	[%rd41+12], %f246;
	add.f32 	%f362, %f234, %f246;
	add.s32 	%r95, %r95, 4;
$L__BB0_22:
	setp.eq.s32 	%p45, %r25, 0;
	@%p45 bra 	$L__BB0_27;
	setp.eq.s32 	%p46, %r25, 1;
	@%p46 bra 	$L__BB0_25;
	mul.wide.u32 	%rd42, %r95, 4;
	add.s64 	%rd43, %rd4, %rd42;
	ld.global.f32 	%f248, [%rd43];
	sub.f32 	%f249, %f248, %f354;
	fma.rn.f32 	%f250, %f249, 0f3BBB989D, 0f3F000000;
	cvt.sat.f32.f32 	%f251, %f250;
	mov.f32 	%f252, 0f4B400001;
	mov.f32 	%f253, 0f437C0000;
	fma.rm.f32 	%f254, %f251, %f253, %f252;
	add.f32 	%f255, %f254, 0fCB40007F;
	neg.f32 	%f256, %f255;
	fma.rn.f32 	%f257, %f249, 0f3FB8AA3B, %f256;
	fma.rn.f32 	%f258, %f249, 0f32A57060, %f257;
	mov.b32 	%r81, %f254;
	shl.b32 	%r82, %r81, 23;
	mov.b32 	%f259, %r82;
	ex2.approx.ftz.f32 	%f260, %f258;
	mul.f32 	%f261, %f260, %f259;
	add.s64 	%rd44, %rd9, %rd42;
	st.global.f32 	[%rd44], %f261;
	add.f32 	%f262, %f362, %f261;
	ld.global.f32 	%f263, [%rd43+4];
	sub.f32 	%f264, %f263, %f354;
	fma.rn.f32 	%f265, %f264, 0f3BBB989D, 0f3F000000;
	cvt.sat.f32.f32 	%f266, %f265;
	fma.rm.f32 	%f267, %f266, %f253, %f252;
	add.f32 	%f268, %f267, 0fCB40007F;
	neg.f32 	%f269, %f268;
	fma.rn.f32 	%f270, %f264, 0f3FB8AA3B, %f269;
	fma.rn.f32 	%f271, %f264, 0f32A57060, %f270;
	mov.b32 	%r83, %f267;
	shl.b32 	%r84, %r83, 23;
	mov.b32 	%f272, %r84;
	ex2.approx.ftz.f32 	%f273, %f271;
	mul.f32 	%f274, %f273, %f272;
	st.global.f32 	[%rd44+4], %f274;
	add.f32 	%f362, %f262, %f274;
	add.s32 	%r95, %r95, 2;
$L__BB0_25:
	and.b32  	%r85, %r47, 1;
	setp.eq.b32 	%p47, %r85, 1;
	not.pred 	%p48, %p47;
	@%p48 bra 	$L__BB0_27;
	mul.wide.u32 	%rd45, %r95, 4;
	add.s64 	%rd46, %rd4, %rd45;
	ld.global.f32 	%f275, [%rd46];
	sub.f32 	%f276, %f275, %f354;
	fma.rn.f32 	%f277, %f276, 0f3BBB989D, 0f3F000000;
	cvt.sat.f32.f32 	%f278, %f277;
	mov.f32 	%f279, 0f4B400001;
	mov.f32 	%f280, 0f437C0000;
	fma.rm.f32 	%f281, %f278, %f280, %f279;
	add.f32 	%f282, %f281, 0fCB40007F;
	neg.f32 	%f283, %f282;
	fma.rn.f32 	%f284, %f276, 0f3FB8AA3B, %f283;
	fma.rn.f32 	%f285, %f276, 0f32A57060, %f284;
	mov.b32 	%r86, %f281;
	shl.b32 	%r87, %r86, 23;
	mov.b32 	%f286, %r87;
	ex2.approx.ftz.f32 	%f287, %f285;
	mul.f32 	%f288, %f287, %f286;
	add.s64 	%rd47, %rd9, %rd45;
	st.global.f32 	[%rd47], %f288;
	add.f32 	%f362, %f362, %f288;
$L__BB0_27:
	setp.lt.s32 	%p49, %r47, 1;
	@%p49 bra 	$L__BB0_40;
	and.b32  	%r30, %r47, 15;
	setp.lt.u32 	%p50, %r47, 16;
	mov.b32 	%r100, 0;
	@%p50 bra 	$L__BB0_31;
	and.b32  	%r100, %r47, 2147483632;
	neg.s32 	%r99, %r100;
	add.s64 	%rd49, %rd26, %rd2;
	add.s64 	%rd61, %rd49, 32;
$L__BB0_30:
	.pragma "nounroll";
	ld.global.f32 	%f289, [%rd61+-32];
	div.rn.f32 	%f290, %f289, %f362;
	st.global.f32 	[%rd61+-32], %f290;
	ld.global.f32 	%f291, [%rd61+-28];
	div.rn.f32 	%f292, %f291, %f362;
	st.global.f32 	[%rd61+-28], %f292;
	ld.global.f32 	%f293, [%rd61+-24];
	div.rn.f32 	%f294, %f293, %f362;
	st.global.f32 	[%rd61+-24], %f294;
	ld.global.f32 	%f295, [%rd61+-20];
	div.rn.f32 	%f296, %f295, %f362;
	st.global.f32 	[%rd61+-20], %f296;
	ld.global.f32 	%f297, [%rd61+-16];
	div.rn.f32 	%f298, %f297, %f362;
	st.global.f32 	[%rd61+-16], %f298;
	ld.global.f32 	%f299, [%rd61+-12];
	div.rn.f32 	%f300, %f299, %f362;
	st.global.f32 	[%rd61+-12], %f300;
	ld.global.f32 	%f301, [%rd61+-8];
	div.rn.f32 	%f302, %f301, %f362;
	st.global.f32 	[%rd61+-8], %f302;
	ld.global.f32 	%f303, [%rd61+-4];
	div.rn.f32 	%f304, %f303, %f362;
	st.global.f32 	[%rd61+-4], %f304;
	ld.global.f32 	%f305, [%rd61];
	div.rn.f32 	%f306, %f305, %f362;
	st.global.f32 	[%rd61], %f306;
	ld.global.f32 	%f307, [%rd61+4];
	div.rn.f32 	%f308, %f307, %f362;
	st.global.f32 	[%rd61+4], %f308;
	ld.global.f32 	%f309, [%rd61+8];
	div.rn.f32 	%f310, %f309, %f362;
	st.global.f32 	[%rd61+8], %f310;
	ld.global.f32 	%f311, [%rd61+12];
	div.rn.f32 	%f312, %f311, %f362;
	st.global.f32 	[%rd61+12], %f312;
	ld.global.f32 	%f313, [%rd61+16];
	div.rn.f32 	%f314, %f313, %f362;
	st.global.f32 	[%rd61+16], %f314;
	ld.global.f32 	%f315, [%rd61+20];
	div.rn.f32 	%f316, %f315, %f362;
	st.global.f32 	[%rd61+20], %f316;
	ld.global.f32 	%f317, [%rd61+24];
	div.rn.f32 	%f318, %f317, %f362;
	st.global.f32 	[%rd61+24], %f318;
	ld.global.f32 	%f319, [%rd61+28];
	div.rn.f32 	%f320, %f319, %f362;
	st.global.f32 	[%rd61+28], %f320;
	add.s32 	%r99, %r99, 16;
	add.s64 	%rd61, %rd61, 64;
	setp.ne.s32 	%p51, %r99, 0;
	@%p51 bra 	$L__BB0_30;
$L__BB0_31:
	setp.eq.s32 	%p52, %r30, 0;
	@%p52 bra 	$L__BB0_40;
	and.b32  	%r38, %r47, 7;
	setp.lt.u32 	%p53, %r30, 8;
	@%p53 bra 	$L__BB0_34;
	mul.wide.u32 	%rd50, %r100, 4;
	add.s64 	%rd51, %rd9, %rd50;
	ld.global.f32 	%f321, [%rd51];
	div.rn.f32 	%f322, %f321, %f362;
	st.global.f32 	[%rd51], %f322;
	ld.global.f32 	%f323, [%rd51+4];
	div.rn.f32 	%f324, %f323, %f362;
	st.global.f32 	[%rd51+4], %f324;
	ld.global.f32 	%f325, [%rd51+8];
	div.rn.f32 	%f326, %f325, %f362;
	st.global.f32 	[%rd51+8], %f326;
	ld.global.f32 	%f327, [%rd51+12];
	div.rn.f32 	%f328, %f327, %f362;
	st.global.f32 	[%rd51+12], %f328;
	ld.global.f32 	%f329, [%rd51+16];
	div.rn.f32 	%f330, %f329, %f362;
	st.global.f32 	[%rd51+16], %f330;
	ld.global.f32 	%f331, [%rd51+20];
	div.rn.f32 	%f332, %f331, %f362;
	st.global.f32 	[%rd51+20], %f332;
	ld.global.f32 	%f333, [%rd51+24];
	div.rn.f32 	%f334, %f333, %f362;
	st.global.f32 	[%rd51+24], %f334;
	ld.global.f32 	%f335, [%rd51+28];
	div.rn.f32 	%f336, %f335, %f362;
	st.global.f32 	[%rd51+28], %f336;
	add.s32 	%r100, %r100, 8;
$L__BB0_34:
	setp.eq.s32 	%p54, %r38, 0;
	@%p54 bra 	$L__BB0_40;
	and.b32  	%r41, %r47, 3;
	setp.lt.u32 	%p55, %r38, 4;
	@%p55 bra 	$L__BB0_37;
	mul.wide.u32 	%rd52, %r100, 4;
	add.s64 	%rd53, %rd9, %rd52;
	ld.global.f32 	%f337, [%rd53];
	div.rn.f32 	%f338, %f337, %f362;
	st.global.f32 	[%rd53], %f338;
	ld.global.f32 	%f339, [%rd53+4];
	div.rn.f32 	%f340, %f339, %f362;
	st.global.f32 	[%rd53+4], %f340;
	ld.global.f32 	%f341, [%rd53+8];
	div.rn.f32 	%f342, %f341, %f362;
	st.global.f32 	[%rd53+8], %f342;
	ld.global.f32 	%f343, [%rd53+12];
	div.rn.f32 	%f344, %f343, %f362;
	st.global.f32 	[%rd53+12], %f344;
	add.s32 	%r100, %r100, 4;
$L__BB0_37:
	setp.eq.s32 	%p56, %r41, 0;
	@%p56 bra 	$L__BB0_40;
	mul.wide.u32 	%rd55, %r100, 4;
	add.s64 	%rd56, %rd26, %rd55;
	add.s64 	%rd62, %rd2, %rd56;
	neg.s32 	%r103, %r41;
$L__BB0_39:
	.pragma "nounroll";
	ld.global.f32 	%f345, [%rd62];
	div.rn.f32 	%f346, %f345, %f362;
	st.global.f32 	[%rd62], %f346;
	add.s64 	%rd62, %rd62, 4;
	add.s32 	%r103, %r103, 1;
	setp.ne.s32 	%p57, %r103, 0;
	@%p57 bra 	$L__BB0_39;
$L__BB0_40:
	ret;

}


// ===== COMPILED SASS (sm_100) =====

	.target	sm_100

	.elftype	@"ET_EXEC"


//--------------------- .note.nv.tkinfo           --------------------------
	.section	.note.nv.tkinfo,"",@"SHT_NOTE"
	.sectionflags	@"SHF_NOTE_NV_TKINFO"
	.tkinfo
        /*0018*/ 	.word	0x00000002
        /*0030*/ 	.string	""
        /*0030*/ 	.string	"ptxas"
        /*0030*/ 	.string	"Cuda compilation tools, release 13.0, V13.0.88"
        /*0030*/ 	.string	"Build cuda_13.0.r13.0/compiler.36424714_0"
        /*0030*/ 	.string	"-arch sm_100 -m 64 "



//--------------------- .note.nv.cuinfo           --------------------------
	.section	.note.nv.cuinfo,"",@"SHT_NOTE"
	.sectionflags	@"SHF_NOTE_NV_CUINFO"
        /*0018*/ 	.short	0x0002
        /*001a*/ 	.short	0x0064
        /*001c*/ 	.short	0x0082
	.zero		2


//--------------------- .nv.info                  --------------------------
	.section	.nv.info,"",@"SHT_CUDA_INFO"
	.align	4


	//----- nvinfo : EIATTR_REGCOUNT
	.align		4
        /*0000*/ 	.byte	0x04, 0x2f
        /*0002*/ 	.short	(.L_1 - .L_0)
	.align		4
.L_0:
        /*0004*/ 	.word	index@(_Z14softmax_kernelPfS_ii)
        /*0008*/ 	.word	0x00000020


	//----- nvinfo : EIATTR_FRAME_SIZE
	.align		4
.L_1:
        /*000c*/ 	.byte	0x04, 0x11
        /*000e*/ 	.short	(.L_3 - .L_2)
	.align		4
.L_2:
        /*0010*/ 	.word	index@($__internal_0_$__cuda_sm3x_div_rn_noftz_f32_slowpath)
        /*0014*/ 	.word	0x00000000


	//----- nvinfo : EIATTR_FRAME_SIZE
	.align		4
.L_3:
        /*0018*/ 	.byte	0x04, 0x11
        /*001a*/ 	.short	(.L_5 - .L_4)
	.align		4
.L_4:
        /*001c*/ 	.word	index@(_Z14softmax_kernelPfS_ii)
        /*0020*/ 	.word	0x00000000


	//----- nvinfo : EIATTR_MIN_STACK_SIZE
	.align		4
.L_5:
        /*0024*/ 	.byte	0x04, 0x12
        /*0026*/ 	.short	(.L_7 - .L_6)
	.align		4
.L_6:
        /*0028*/ 	.word	index@(_Z14softmax_kernelPfS_ii)
        /*002c*/ 	.word	0x00000000
.L_7:


//--------------------- .nv.compat                --------------------------
	.section	.nv.compat,"",@"SHT_CUDA_COMPAT_INFO"
	.align	4
        /*0000*/ 	.byte	0x02, 0x09, 0x00, 0x00, 0x02, 0x02, 0x01, 0x00, 0x02, 0x05, 0x05, 0x00, 0x03, 0x07, 0x01, 0x01
        /*0010*/ 	.byte	0x02, 0x03, 0x00, 0x00, 0x02, 0x06, 0x01, 0x00, 0x04, 0x0b, 0x08, 0x00, 0x01, 0x00, 0x00, 0x00
        /*0020*/ 	.byte	0x00, 0x00, 0x00, 0x00


//--------------------- .nv.info._Z14softmax_kernelPfS_ii --------------------------
	.section	.nv.info._Z14softmax_kernelPfS_ii,"",@"SHT_CUDA_INFO"
	.sectionflags	@""
	.align	4


	//----- nvinfo : EIATTR_CUDA_API_VERSION
	.align		4
        /*0000*/ 	.byte	0x04, 0x37
        /*0002*/ 	.short	(.L_9 - .L_8)
.L_8:
        /*0004*/ 	.word	0x00000082


	//----- nvinfo : EIATTR_KPARAM_INFO
	.align		4
.L_9:
        /*0008*/ 	.byte	0x04, 0x17
        /*000a*/ 	.short	(.L_11 - .L_10)
.L_10:
        /*000c*/ 	.word	0x00000000
        /*0010*/ 	.short	0x0003
        /*0012*/ 	.short	0x0014
        /*0014*/ 	.byte	0x00, 0xf0, 0x11, 0x00


	//----- nvinfo : EIATTR_KPARAM_INFO
	.align		4
.L_11:
        /*0018*/ 	.byte	0x04, 0x17
        /*001a*/ 	.short	(.L_13 - .L_12)
.L_12:
        /*001c*/ 	.word	0x00000000
        /*0020*/ 	.short	0x0002
        /*0022*/ 	.short	0x0010
        /*0024*/ 	.byte	0x00, 0xf0, 0x11, 0x00


	//----- nvinfo : EIATTR_KPARAM_INFO
	.align		4
.L_13:
        /*0028*/ 	.byte	0x04, 0x17
        /*002a*/ 	.short	(.L_15 - .L_14)
.L_14:
        /*002c*/ 	.word	0x00000000
        /*0030*/ 	.short	0x0001
        /*0032*/ 	.short	0x0008
        /*0034*/ 	.byte	0x00, 0xf5, 0x21, 0x00


	//----- nvinfo : EIATTR_KPARAM_INFO
	.align		4
.L_15:
        /*0038*/ 	.byte	0x04, 0x17
        /*003a*/ 	.short	(.L_17 - .L_16)
.L_16:
        /*003c*/ 	.word	0x00000000
        /*0040*/ 	.short	0x0000
        /*0042*/ 	.short	0x0000
        /*0044*/ 	.byte	0x00, 0xf5, 0x21, 0x00


	//----- nvinfo : EIATTR_SPARSE_MMA_MASK
	.align		4
.L_17:
        /*0048*/ 	.byte	0x03, 0x50
        /*004a*/ 	.short	0x0000


	//----- nvinfo : EIATTR_MAXREG_COUNT
	.align		4
        /*004c*/ 	.byte	0x03, 0x1b
        /*004e*/ 	.short	0x00ff


	//----- nvinfo : EIATTR_MERCURY_ISA_VERSION
	.align		4
        /*0050*/ 	.byte	0x03, 0x5f
        /*0052*/ 	.short	0x0101


	//----- nvinfo : EIATTR_VRC_CTA_INIT_COUNT
	.align		4
        /*0054*/ 	.byte	0x02, 0x4a
	.zero		1
	.zero		1


	//----- nvinfo : EIATTR_EXIT_INSTR_OFFSETS
	.align		4
        /*0058*/ 	.byte	0x04, 0x1c
        /*005a*/ 	.short	(.L_19 - .L_18)


	//   ....[0]....
.L_18:
        /*005c*/ 	.word	0x00000070


	//   ....[1]....
        /*0060*/ 	.word	0x000018a0


	//   ....[2]....
        /*0064*/ 	.word	0x00002940


	//   ....[3]....
        /*0068*/ 	.word	0x00003180


	//   ....[4]....
        /*006c*/ 	.word	0x00003600


	//   ....[5]....
        /*0070*/ 	.word	0x000037d0


	//----- nvinfo : EIATTR_CRS_STACK_SIZE
	.align		4
.L_19:
        /*0074*/ 	.byte	0x04, 0x1e
        /*0076*/ 	.short	(.L_21 - .L_20)
.L_20:
        /*0078*/ 	.word	0x00000000


	//----- nvinfo : EIATTR_CBANK_PARAM_SIZE
	.align		4
.L_21:
        /*007c*/ 	.byte	0x03, 0x19
        /*007e*/ 	.short	0x0018


	//----- nvinfo : EIATTR_PARAM_CBANK
	.align		4
        /*0080*/ 	.byte	0x04, 0x0a
        /*0082*/ 	.short	(.L_23 - .L_22)
	.align		4
.L_22:
        /*0084*/ 	.word	index@(.nv.constant0._Z14softmax_kernelPfS_ii)
        /*0088*/ 	.short	0x0380
        /*008a*/ 	.short	0x0018


	//----- nvinfo : EIATTR_SW_WAR
	.align		4
.L_23:
        /*008c*/ 	.byte	0x04, 0x36
        /*008e*/ 	.short	(.L_25 - .L_24)
.L_24:
        /*0090*/ 	.word	0x00000008
.L_25:


//--------------------- .nv.callgraph             --------------------------
	.section	.nv.callgraph,"",@"SHT_CUDA_CALLGRAPH"
	.align	4
	.sectionentsize	8
	.align		4
        /*0000*/ 	.word	0x00000000
	.align		4
        /*0004*/ 	.word	0xffffffff
	.align		4
        /*0008*/ 	.word	0x00000000
	.align		4
        /*000c*/ 	.word	0xfffffffe
	.align		4
        /*0010*/ 	.word	0x00000000
	.align		4
        /*0014*/ 	.word	0xfffffffd
	.align		4
        /*0018*/ 	.word	0x00000000
	.align		4
        /*001c*/ 	.word	0xfffffffc


//--------------------- .text._Z14softmax_kernelPfS_ii --------------------------
	.section	.text._Z14softmax_kernelPfS_ii,"ax",@progbits
	.align	128
        .global         _Z14softmax_kernelPfS_ii
        .type           _Z14softmax_kernelPfS_ii,@function
        .size           _Z14softmax_kernelPfS_ii,(.L_x_86 - _Z14softmax_kernelPfS_ii)
        .other          _Z14softmax_kernelPfS_ii,@"STO_CUDA_ENTRY STV_DEFAULT"
_Z14softmax_kernelPfS_ii:
.text._Z14softmax_kernelPfS_ii:
[----:B------:R-:W-:Y:S01]  /*0000*/  LDC R1, c[0x0][0x37c] ;  /* 0x0000df00ff017b82 */ /* 0x000fe20000000800 */
[----:B------:R-:W0:Y:S07]  /*0010*/  S2R R0, SR_TID.X ;  /* 0x0000000000007919 */ /* 0x000e2e0000002100 */
[----:B------:R-:W0:Y:S01]  /*0020*/  S2UR UR4, SR_CTAID.X ;  /* 0x00000000000479c3 */ /* 0x000e220000002500 */
[----:B------:R-:W1:Y:S07]  /*0030*/  LDCU UR5, c[0x0][0x390] ;  /* 0x00007200ff0577ac */ /* 0x000e6e0008000800 */
[----:B------:R-:W0:Y:S02]  /*0040*/  LDC R7, c[0x0][0x360] ;  /* 0x0000d800ff077b82 */ /* 0x000e240000000800 */
[----:B0-----:R-:W-:-:S05]  /*0050*/  IMAD R7, R7, UR4, R0 ;  /* 0x0000000407077c24 */ /* 0x001fca000f8e0200 */
[----:B-1----:R-:W-:-:S13]  /*0060*/  ISETP.GE.AND P0, PT, R7, UR5, PT ;  /* 0x0000000507007c0c */ /* 0x002fda000bf06270 */
[----:B------:R-:W-:Y:S05]  /*0070*/  @P0 EXIT ;  /* 0x000000000000094d */ /* 0x000fea0003800000 */
[----:B------:R-:W0:Y:S01]  /*0080*/  LDCU UR5, c[0x0][0x394] ;  /* 0x00007280ff0577ac */ /* 0x000e220008000800 */
[----:B------:R-:W1:Y:S01]  /*0090*/  LDCU.64 UR6, c[0x0][0x380] ;  /* 0x00007000ff0677ac */ /* 0x000e620008000a00 */
[----:B------:R-:W2:Y:S01]  /*00a0*/  LDCU.64 UR8, c[0x0][0x358] ;  /* 0x00006b00ff0877ac */ /* 0x000ea20008000a00 */
[----:B0-----:R-:W-:-:S04]  /*00b0*/  IMAD R7, R7, UR5, RZ ;  /* 0x0000000507077c24 */ /* 0x001fc8000f8e02ff */
[----:B------:R-:W-:-:S03]  /*00c0*/  IMAD.WIDE R4, R7, 0x4, RZ ;  /* 0x0000000407047825 */ /* 0x000fc600078e02ff */
[----:B-1----:R-:W-:-:S04]  /*00d0*/  IADD3 R8, P0, PT, R4, UR6, RZ ;  /* 0x0000000604087c10 */ /* 0x002fc8000ff1e0ff */
[----:B------:R-:W-:-:S05]  /*00e0*/  IADD3.X R9, PT, PT, R5, UR7, RZ, P0, !PT ;  /* 0x0000000705097c10 */ /* 0x000fca00087fe4ff */
[----:B--2---:R0:W5:Y:S01]  /*00f0*/  LDG.E R0, desc[UR8][R8.64] ;  /* 0x0000000808007981 */ /* 0x004162000c1e1900 */
[----:B------:R-:W-:Y:S01]  /*0100*/  UISETP.GE.AND UP0, UPT, UR5, 0x2, UPT ;  /* 0x000000020500788c */ /* 0x000fe2000bf06270 */
[----:B------:R-:W-:-:S08]  /*0110*/  SHF.R.S32.HI R10, RZ, 0x1f, R7 ;  /* 0x0000001fff0a7819 */ /* 0x000fd00000011407 */
[----:B0-----:R-:W-:Y:S05]  /*0120*/  BRA.U !UP0, `(.L_x_0) ;  /* 0x0000000908107547 */ /* 0x001fea000b800000 */
[----:B------:R-:W-:Y:S01]  /*0130*/  UIADD3 UR4, UPT, UPT, UR5, -0x1, URZ ;  /* 0xffffffff05047890 */ /* 0x000fe2000fffe0ff */
[----:B------:R-:W-:Y:S01]  /*0140*/  HFMA2 R3, -RZ, RZ, 0, 5.9604644775390625e-08 ;  /* 0x00000001ff037431 */ /* 0x000fe200000001ff */
[----:B------:R-:W-:Y:S02]  /*0150*/  UIADD3 UR5, UPT, UPT, UR5, -0x2, URZ ;  /* 0xfffffffe05057890 */ /* 0x000fe4000fffe0ff */
[----:B------:R-:W-:Y:S02]  /*0160*/  ULOP3.LUT UR6, UR4, 0xf, URZ, 0xc0, !UPT ;  /* 0x0000000f04067892 */ /* 0x000fe4000f8ec0ff */
[----:B------:R-:W-:-:S09]  /*0170*/  UISETP.GE.U32.AND UP0, UPT, UR5, 0xf, UPT ;  /* 0x0000000f0500788c */ /* 0x000fd2000bf06070 */
[----:B------:R-:W-:Y:S05]  /*0180*/  BRA.U !UP0, `(.L_x_1) ;  /* 0x0000000108f07547 */ /* 0x000fea000b800000 */
[----:B------:R-:W-:Y:S01]  /*0190*/  IADD3 R2, P0, PT, R8, 0x20, RZ ;  /* 0x0000002008027810 */ /* 0x000fe20007f1e0ff */
[----:B------:R-:W-:Y:S01]  /*01a0*/  ULOP3.LUT UR5, UR4, 0xfffffff0, URZ, 0xc0, !UPT ;  /* 0xfffffff004057892 */ /* 0x000fe2000f8ec0ff */
[----:B------:R-:W-:Y:S02]  /*01b0*/  MOV R6, RZ ;  /* 0x000000ff00067202 */ /* 0x000fe40000000f00 */
[----:B------:R-:W-:Y:S01]  /*01c0*/  IADD3.X R3, PT, PT, RZ, R9, RZ, P0, !PT ;  /* 0x00000009ff037210 */ /* 0x000fe200007fe4ff */
[----:B------:R-:W-:-:S12]  /*01d0*/  UIADD3 UR5, UPT, UPT, -UR5, URZ, URZ ;  /* 0x000000ff05057290 */ /* 0x000fd8000fffe1ff */
.L_x_2:
[----:B------:R-:W2:Y:S04]  /*01e0*/  LDG.E R23, desc[UR8][R2.64+-0x1c] ;  /* 0xffffe40802177981 */ /* 0x000ea8000c1e1900 */
[----:B------:R-:W3:Y:S04]  /*01f0*/  LDG.E R25, desc[UR8][R2.64+-0x18] ;  /* 0xffffe80802197981 */ /* 0x000ee8000c1e1900 */
[----:B------:R-:W4:Y:S04]  /*0200*/  LDG.E R27, desc[UR8][R2.64+-0x14] ;  /* 0xffffec08021b7981 */ /* 0x000f28000c1e1900 */
        /* <DEDUP_REMOVED lines=12> */
[----:B------:R0:W4:Y:S01]  /*02d0*/  LDG.E R11, desc[UR8][R2.64+0x20] ;  /* 0x00002008020b7981 */ /* 0x000122000c1e1900 */
[----:B------:R-:W-:Y:S01]  /*02e0*/  UIADD3 UR5, UPT, UPT, UR5, 0x10, URZ ;  /* 0x0000001005057890 */ /* 0x000fe2000fffe0ff */
[----:B------:R-:W-:-:S03]  /*02f0*/  IADD3 R6, PT, PT, R6, 0x10, RZ ;  /* 0x0000001006067810 */ /* 0x000fc60007ffe0ff */
[----:B------:R-:W-:Y:S01]  /*0300*/  UISETP.NE.AND UP0, UPT, UR5, URZ, UPT ;  /* 0x000000ff0500728c */ /* 0x000fe2000bf05270 */
[----:B0-----:R-:W-:-:S04]  /*0310*/  IADD3 R2, P1, PT, R2, 0x40, RZ ;  /* 0x0000004002027810 */ /* 0x001fc80007f3e0ff */
[----:B------:R-:W-:Y:S02]  /*0320*/  IADD3.X R3, PT, PT, RZ, R3, RZ, P1, !PT ;  /* 0x00000003ff037210 */ /* 0x000fe40000ffe4ff */
[----:B--2--5:R-:W-:-:S04]  /*0330*/  FSETP.GT.AND P0, PT, R23, R0, PT ;  /* 0x000000001700720b */ /* 0x024fc80003f04000 */
[----:B------:R-:W-:-:S04]  /*0340*/  FSEL R0, R23, R0, P0 ;  /* 0x0000000017007208 */ /* 0x000fc80000000000 */
[----:B---3--:R-:W-:-:S04]  /*0350*/  FSETP.GT.AND P0, PT, R25, R0, PT ;  /* 0x000000001900720b */ /* 0x008fc80003f04000 */
[----:B------:R-:W-:-:S04]  /*0360*/  FSEL R0, R25, R0, P0 ;  /* 0x0000000019007208 */ /* 0x000fc80000000000 */
[----:B----4-:R-:W-:-:S04]  /*0370*/  FSETP.GT.AND P0, PT, R27, R0, PT ;  /* 0x000000001b00720b */ /* 0x010fc80003f04000 */
[----:B------:R-:W-:-:S04]  /*0380*/  FSEL R0, R27, R0, P0 ;  /* 0x000000001b007208 */ /* 0x000fc80000000000 */
[----:B------:R-:W-:-:S04]  /*0390*/  FSETP.GT.AND P0, PT, R29, R0, PT ;  /* 0x000000001d00720b */ /* 0x000fc80003f04000 */
        /* <DEDUP_REMOVED lines=24> */
[----:B------:R-:W-:Y:S01]  /*0520*/  FSEL R0, R11, R0, P0 ;  /* 0x000000000b007208 */ /* 0x000fe20000000000 */
[----:B------:R-:W-:Y:S08]  /*0530*/  BRA.U UP0, `(.L_x_2) ;  /* 0xfffffffd00287547 */ /* 0x000ff0000b83ffff */
[----:B------:R-:W-:-:S07]  /*0540*/  IADD3 R3, PT, PT, R6, 0x1, RZ ;  /* 0x0000000106037810 */ /* 0x000fce0007ffe0ff */
.L_x_1:
[----:B------:R-:W-:-:S09]  /*0550*/  UISETP.NE.AND UP0, UPT, UR6, URZ, UPT ;  /* 0x000000ff0600728c */ /* 0x000fd2000bf05270 */
[----:B------:R-:W-:Y:S05]  /*0560*/  BRA.U !UP0, `(.L_x_0) ;  /* 0x0000000508007547 */ /* 0x000fea000b800000 */
[----:B------:R-:W-:Y:S02]  /*0570*/  UISETP.GE.U32.AND UP0, UPT, UR6, 0x8, UPT ;  /* 0x000000080600788c */ /* 0x000fe4000bf06070 */
[----:B------:R-:W-:-:S04]  /*0580*/  ULOP3.LUT UR5, UR4, 0x7, URZ, 0xc0, !UPT ;  /* 0x0000000704057892 */ /* 0x000fc8000f8ec0ff */
[----:B------:R-:W-:-:S03]  /*0590*/  UISETP.NE.AND UP1, UPT, UR5, URZ, UPT ;  /* 0x000000ff0500728c */ /* 0x000fc6000bf25270 */
[----:B------:R-:W-:Y:S08]  /*05a0*/  BRA.U !UP0, `(.L_x_3) ;  /* 0x0000000108687547 */ /* 0x000ff0000b800000 */
[----:B------:R-:W-:-:S05]  /*05b0*/  IMAD.WIDE.U32 R12, R3, 0x4, R8 ;  /* 0x00000004030c7825 */ /* 0x000fca00078e0008 */
[----:B------:R-:W2:Y:S04]  /*05c0*/  LDG.E R11, desc[UR8][R12.64] ;  /* 0x000000080c0b7981 */ /* 0x000ea8000c1e1900 */
[----:B------:R-:W3:Y:S04]  /*05d0*/  LDG.E R15, desc[UR8][R12.64+0x4] ;  /* 0x000004080c0f7981 */ /* 0x000ee8000c1e1900 */
[----:B------:R-:W4:Y:S04]  /*05e0*/  LDG.E R17, desc[UR8][R12.64+0x8] ;  /* 0x000008080c117981 */ /* 0x000f28000c1e1900 */
[----:B------:R-:W4:Y:S04]  /*05f0*/  LDG.E R19, desc[UR8][R12.64+0xc] ;  /* 0x00000c080c137981 */ /* 0x000f28000c1e1900 */
[----:B------:R-:W4:Y:S04]  /*0600*/  LDG.E R21, desc[UR8][R12.64+0x10] ;  /* 0x000010080c157981 */ /* 0x000f28000c1e1900 */
[----:B------:R-:W4:Y:S04]  /*0610*/  LDG.E R23, desc[UR8][R12.64+0x14] ;  /* 0x000014080c177981 */ /* 0x000f28000c1e1900 */
[----:B------:R-:W4:Y:S04]  /*0620*/  LDG.E R25, desc[UR8][R12.64+0x18] ;  /* 0x000018080c197981 */ /* 0x000f28000c1e1900 */
[----:B------:R-:W4:Y:S01]  /*0630*/  LDG.E R27, desc[UR8][R12.64+0x1c] ;  /* 0x00001c080c1b7981 */ /* 0x000f22000c1e1900 */
[----:B------:R-:W-:-:S02]  /*0640*/  IADD3 R3, PT, PT, R3, 0x8, RZ ;  /* 0x0000000803037810 */ /* 0x000fc40007ffe0ff */
        /* <DEDUP_REMOVED lines=15> */
[----:B------:R-:W-:-:S09]  /*0740*/  FSEL R0, R27, R0, P0 ;  /* 0x000000001b007208 */ /* 0x000fd20000000000 */
.L_x_3:
        /* <DEDUP_REMOVED lines=18> */
[----:B------:R-:W-:-:S09]  /*0870*/  FSEL R0, R19, R0, P0 ;  /* 0x0000000013007208 */ /* 0x000fd20000000000 */
.L_x_4:
[----:B------:R-:W-:Y:S05]  /*0880*/  BRA.U !UP1, `(.L_x_0) ;  /* 0x0000000109387547 */ /* 0x000fea000b800000 */
[----:B------:R-:W0:Y:S01]  /*0890*/  LDCU.64 UR6, c[0x0][0x380] ;  /* 0x00007000ff0677ac */ /* 0x000e220008000a00 */
[----:B------:R-:W-:Y:S01]  /*08a0*/  IMAD.WIDE.U32 R2, R3, 0x4, R4 ;  /* 0x0000000403027825 */ /* 0x000fe200078e0004 */
[----:B------:R-:W-:Y:S02]  /*08b0*/  UIADD3 UR4, UPT, UPT, -UR4, URZ, URZ ;  /* 0x000000ff04047290 */ /* 0x000fe4000fffe1ff */
[----:B0-----:R-:W-:-:S04]  /*08c0*/  IADD3 R2, P0, PT, R2, UR6, RZ ;  /* 0x0000000602027c10 */ /* 0x001fc8000ff1e0ff */
[----:B------:R-:W-:-:S09]  /*08d0*/  IADD3.X R11, PT, PT, R3, UR7, RZ, P0, !PT ;  /* 0x00000007030b7c10 */ /* 0x000fd200087fe4ff */
.L_x_5:
[----:B------:R-:W-:-:S06]  /*08e0*/  MOV R3, R11 ;  /* 0x0000000b00037202 */ /* 0x000fcc0000000f00 */
[----:B------:R0:W2:Y:S01]  /*08f0*/  LDG.E R3, desc[UR8][R2.64] ;  /* 0x0000000802037981 */ /* 0x0000a2000c1e1900 */
[----:B------:R-:W-:-:S04]  /*0900*/  UIADD3 UR4, UPT, UPT, UR4, 0x1, URZ ;  /* 0x0000000104047890 */ /* 0x000fc8000fffe0ff */
[----:B------:R-:W-:Y:S01]  /*0910*/  UISETP.NE.AND UP0, UPT, UR4, URZ, UPT ;  /* 0x000000ff0400728c */ /* 0x000fe2000bf05270 */
[----:B0-----:R-:W-:-:S04]  /*0920*/  IADD3 R2, P1, PT, R2, 0x4, RZ ;  /* 0x0000000402027810 */ /* 0x001fc80007f3e0ff */
[----:B------:R-:W-:Y:S02]  /*0930*/  IADD3.X R11, PT, PT, RZ, R11, RZ, P1, !PT ;  /* 0x0000000bff0b7210 */ /* 0x000fe40000ffe4ff */
[----:B--2--5:R-:W-:-:S04]  /*0940*/  FSETP.GT.AND P0, PT, R3, R0, PT ;  /* 0x000000000300720b */ /* 0x024fc80003f04000 */
[----:B------:R-:W-:Y:S01]  /*0950*/  FSEL R0, R3, R0, P0 ;  /* 0x0000000003007208 */ /* 0x000fe20000000000 */
[----:B------:R-:W-:Y:S08]  /*0960*/  BRA.U UP0, `(.L_x_5) ;  /* 0xfffffffd00dc7547 */ /* 0x000ff0000b83ffff */
.L_x_0:
[----:B------:R-:W0:Y:S01]  /*0970*/  LDCU UR4, c[0x0][0x394] ;  /* 0x00007280ff0477ac */ /* 0x000e220008000800 */
[----:B------:R-:W-:Y:S01]  /*0980*/  HFMA2 R3, -RZ, RZ, 0, 0 ;  /* 0x00000000ff037431 */ /* 0x000fe200000001ff */
[----:B------:R-:W1:Y:S01]  /*0990*/  LDCU.64 UR6, c[0x0][0x388] ;  /* 0x00007100ff0677ac */ /* 0x000e620008000a00 */
[----:B0-----:R-:W-:Y:S01]  /*09a0*/  UISETP.GE.AND UP0, UPT, UR4, 0x1, UPT ;  /* 0x000000010400788c */ /* 0x001fe2000bf06270 */
[----:B-1----:R-:W-:-:S04]  /*09b0*/  LEA R6, P0, R7, UR6, 0x2 ;  /* 0x0000000607067c11 */ /* 0x002fc8000f8010ff */
[----:B------:R-:W-:-:S04]  /*09c0*/  LEA.HI.X R7, R7, UR7, R10, 0x2, P0 ;  /* 0x0000000707077c11 */ /* 0x000fc800080f140a */
[----:B------:R-:W-:Y:S05]  /*09d0*/  BRA.U !UP0, `(.L_x_6) ;  /* 0x0000000d08a87547 */ /* 0x000fea000b800000 */
[----:B------:R-:W-:Y:S01]  /*09e0*/  UISETP.GE.U32.AND UP1, UPT, UR4, 0x8, UPT ;  /* 0x000000080400788c */ /* 0x000fe2000bf26070 */
[----:B------:R-:W-:Y:S01]  /*09f0*/  MOV R3, RZ ;  /* 0x000000ff00037202 */ /* 0x000fe20000000f00 */
[----:B------:R-:W-:Y:S01]  /*0a00*/  ULOP3.LUT UR5, UR4, 0x7, URZ, 0xc0, !UPT ;  /* 0x0000000704057892 */ /* 0x000fe2000f8ec0ff */
[----:B------:R-:W-:-:S03]  /*0a10*/  MOV R15, RZ ;  /* 0x000000ff000f7202 */ /* 0x000fc60000000f00 */
[----:B------:R-:W-:-:S03]  /*0a20*/  UISETP.NE.AND UP0, UPT, UR5, URZ, UPT ;  /* 0x000000ff0500728c */ /* 0x000fc6000bf05270 */
[----:B------:R-:W-:Y:S08]  /*0a30*/  BRA.U !UP1, `(.L_x_7) ;  /* 0x0000000509d87547 */ /* 0x000ff0000b800000 */
[----:B------:R-:W0:Y:S01]  /*0a40*/  LDCU.64 UR10, c[0x0][0x380] ;  /* 0x00007000ff0a77ac */ /* 0x000e220008000a00 */
[----:B------:R-:W-:Y:S02]  /*0a50*/  IADD3 R17, P0, PT, R4, 0x10, RZ ;  /* 0x0000001004117810 */ /* 0x000fe40007f1e0ff */
[----:B------:R-:W-:Y:S01]  /*0a60*/  MOV R3, RZ ;  /* 0x000000ff00037202 */ /* 0x000fe20000000f00 */
[----:B------:R-:W-:Y:S01]  /*0a70*/  ULOP3.LUT UR4, UR4, 0x7ffffff8, URZ, 0xc0, !UPT ;  /* 0x7ffffff804047892 */ /* 0x000fe2000f8ec0ff */
[----:B------:R-:W-:-:S05]  /*0a80*/  IADD3.X R18, PT, PT, RZ, R5, RZ, P0, !PT ;  /* 0x00000005ff127210 */ /* 0x000fca00007fe4ff */
[----:B------:R-:W-:Y:S02]  /*0a90*/  MOV R15, UR4 ;  /* 0x00000004000f7c02 */ /* 0x000fe40008000f00 */
[C---:B0-----:R-:W-:Y:S02]  /*0aa0*/  IADD3 R10, P1, PT, R17.reuse, UR10, RZ ;  /* 0x0000000a110a7c10 */ /* 0x041fe4000ff3e0ff */
[----:B------:R-:W-:Y:S01]  /*0ab0*/  IADD3 R17, P0, PT, R17, UR6, RZ ;  /* 0x0000000611117c10 */ /* 0x000fe2000ff1e0ff */
[----:B------:R-:W-:Y:S01]  /*0ac0*/  UIADD3 UR6, UPT, UPT, -UR4, URZ, URZ ;  /* 0x000000ff04067290 */ /* 0x000fe2000fffe1ff */
[C---:B------:R-:W-:Y:S02]  /*0ad0*/  IADD3.X R11, PT, PT, R18.reuse, UR11, RZ, P1, !PT ;  /* 0x0000000b120b7c10 */ /* 0x040fe40008ffe4ff */
[----:B------:R-:W-:-:S09]  /*0ae0*/  IADD3.X R18, PT, PT, R18, UR7, RZ, P0, !PT ;  /* 0x0000000712127c10 */ /* 0x000fd200087fe4ff */
.L_x_8:
[----:B--2---:R-:W2:Y:S01]  /*0af0*/  LDG.E R13, desc[UR8][R10.64+-0x10] ;  /* 0xfffff0080a0d7981 */ /* 0x004ea2000c1e1900 */
[----:B------:R-:W-:Y:S01]  /*0b00*/  HFMA2 R2, -RZ, RZ, 0.96630859375, -0.0022525787353515625 ;  /* 0x3bbb989dff027431 */ /* 0x000fe200000001ff */
[----:B------:R-:W-:Y:S01]  /*0b10*/  MOV R14, 0x437c0000 ;  /* 0x437c0000000e7802 */ /* 0x000fe20000000f00 */
[----:B--2--5:R-:W-:-:S04]  /*0b20*/  FADD R13, R13, -R0 ;  /* 0x800000000d0d7221 */ /* 0x024fc80000000000 */
[----:B------:R-:W-:-:S04]  /*0b30*/  FFMA.SAT R19, R13, R2, 0.5 ;  /* 0x3f0000000d137423 */ /* 0x000fc80000002002 */
[----:B------:R-:W-:-:S04]  /*0b40*/  FFMA.RM R19, R19, R14, 12582913 ;  /* 0x4b40000113137423 */ /* 0x000fc8000000400e */
[C---:B------:R-:W-:Y:S01]  /*0b50*/  FADD R12, R19.reuse, -12583039 ;  /* 0xcb40007f130c7421 */ /* 0x040fe20000000000 */
[----:B------:R-:W-:-:S03]  /*0b60*/  SHF.L.U32 R16, R19, 0x17, RZ ;  /* 0x0000001713107819 */ /* 0x000fc600000006ff */
[----:B------:R-:W-:-:S04]  /*0b70*/  FFMA R12, R13, 1.4426950216293334961, -R12 ;  /* 0x3fb8aa3b0d0c7823 */ /* 0x000fc8000000080c */
[----:B------:R-:W-:-:S04]  /*0b80*/  FFMA R12, R13, 1.925963033500011079e-08, R12 ;  /* 0x32a570600d0c7823 */ /* 0x000fc8000000000c */
[----:B------:R0:W1:Y:S02]  /*0b90*/  MUFU.EX2 R13, R12 ;  /* 0x0000000c000d7308 */ /* 0x0000640000000800 */
[----:B0-----:R-:W-:Y:S01]  /*0ba0*/  MOV R12, R17 ;  /* 0x00000011000c7202 */ /* 0x001fe20000000f00 */
[----:B-1----:R-:W-:Y:S01]  /*0bb0*/  FMUL R16, R16, R13 ;  /* 0x0000000d10107220 */ /* 0x002fe20000400000 */
[----:B------:R-:W-:-:S05]  /*0bc0*/  MOV R13, R18 ;  /* 0x00000012000d7202 */ /* 0x000fca0000000f00 */
[----:B------:R0:W-:Y:S04]  /*0bd0*/  STG.E desc[UR8][R12.64+-0x10], R16 ;  /* 0xfffff0100c007986 */ /* 0x0001e8000c101908 */
[----:B------:R-:W2:Y:S02]  /*0be0*/  LDG.E R17, desc[UR8][R10.64+-0xc] ;  /* 0xfffff4080a117981 */ /* 0x000ea4000c1e1900 */
[----:B--2---:R-:W-:-:S04]  /*0bf0*/  FADD R17, R17, -R0 ;  /* 0x8000000011117221 */ /* 0x004fc80000000000 */
[----:B------:R-:W-:-:S04]  /*0c00*/  FFMA.SAT R19, R17, R2, 0.5 ;  /* 0x3f00000011137423 */ /* 0x000fc80000002002 */
[----:B------:R-:W-:-:S04]  /*0c10*/  FFMA.RM R19, R19, R14, 12582913 ;  /* 0x4b40000113137423 */ /* 0x000fc8000000400e */
[----:B------:R-:W-:-:S04]  /*0c20*/  FADD R18, R19, -12583039 ;  /* 0xcb40007f13127421 */ /* 0x000fc80000000000 */
[----:B------:R-:W-:-:S04]  /*0c30*/  FFMA R18, R17, 1.4426950216293334961, -R18 ;  /* 0x3fb8aa3b11127823 */ /* 0x000fc80000000812 */
[----:B------:R-:W-:Y:S01]  /*0c40*/  FFMA R18, R17, 1.925963033500011079e-08, R18 ;  /* 0x32a5706011127823 */ /* 0x000fe20000000012 */
[----:B------:R-:W-:-:S05]  /*0c50*/  SHF.L.U32 R17, R19, 0x17, RZ ;  /* 0x0000001713117819 */ /* 0x000fca00000006ff */
[----:B------:R-:W1:Y:S02]  /*0c60*/  MUFU.EX2 R18, R18 ;  /* 0x0000001200127308 */ /* 0x000e640000000800 */
[----:B-1----:R-:W-:-:S05]  /*0c70*/  FMUL R17, R17, R18 ;  /* 0x0000001211117220 */ /* 0x002fca0000400000 */
        /* <DEDUP_REMOVED lines=9> */
[----:B------:R-:W2:Y:S02]  /*0d10*/  MUFU.EX2 R20, R20 ;  /* 0x0000001400147308 */ /* 0x000ea40000000800 */
[----:B--2---:R-:W-:-:S05]  /*0d20*/  FMUL R19, R19, R20 ;  /* 0x0000001413137220 */ /* 0x004fca0000400000 */
[----:B------:R2:W-:Y:S04]  /*0d30*/  STG.E desc[UR8][R12.64+-0x8], R19 ;  /* 0xfffff8130c007986 */ /* 0x0005e8000c101908 */
[----:B------:R-:W3:Y:S02]  /*0d40*/  LDG.E R21, desc[UR8][R10.64+-0x4] ;  /* 0xfffffc080a157981 */ /* 0x000ee4000c1e1900 */
[----:B---3--:R-:W-:-:S04]  /*0d50*/  FADD R21, R21, -R0 ;  /* 0x8000000015157221 */ /* 0x008fc80000000000 */
[----:B------:R-:W-:-:S04]  /*0d60*/  FFMA.SAT R23, R21, R2, 0.5 ;  /* 0x3f00000015177423 */ /* 0x000fc80000002002 */
[----:B------:R-:W-:-:S04]  /*0d70*/  FFMA.RM R23, R23, R14, 12582913 ;  /* 0x4b40000117177423 */ /* 0x000fc8000000400e */
[----:B------:R-:W-:-:S04]  /*0d80*/  FADD R18, R23, -12583039 ;  /* 0xcb40007f17127421 */ /* 0x000fc80000000000 */
[----:B------:R-:W-:-:S04]  /*0d90*/  FFMA R18, R21, 1.4426950216293334961, -R18 ;  /* 0x3fb8aa3b15127823 */ /* 0x000fc80000000812 */
[----:B------:R-:W-:Y:S01]  /*0da0*/  FFMA R18, R21, 1.925963033500011079e-08, R18 ;  /* 0x32a5706015127823 */ /* 0x000fe20000000012 */
[----:B------:R-:W-:-:S05]  /*0db0*/  SHF.L.U32 R21, R23, 0x17, RZ ;  /* 0x0000001717157819 */ /* 0x000fca00000006ff */
[----:B------:R-:W3:Y:S02]  /*0dc0*/  MUFU.EX2 R18, R18 ;  /* 0x0000001200127308 */ /* 0x000ee40000000800 */
[----:B---3--:R-:W-:-:S05]  /*0dd0*/  FMUL R21, R21, R18 ;  /* 0x0000001215157220 */ /* 0x008fca0000400000 */
        /* <DEDUP_REMOVED lines=34> */
[----:B------:R3:W4:Y:S01]  /*1000*/  LDG.E R29, desc[UR8][R10.64+0xc] ;  /* 0x00000c080a1d7981 */ /* 0x000722000c1e1900 */
[----:B0-----:R-:W-:Y:S01]  /*1010*/  FADD R16, R16, R3 ;  /* 0x0000000310107221 */ /* 0x001fe20000000000 */
[----:B------:R-:W-:-:S03]  /*1020*/  UIADD3 UR6, UPT, UPT, UR6, 0x8, URZ ;  /* 0x0000000806067890 */ /* 0x000fc6000fffe0ff */
[----:B------:R-:W-:Y:S01]  /*1030*/  FADD R16, R16, R17 ;  /* 0x0000001110107221 */ /* 0x000fe20000000000 */
[----:B------:R-:W-:Y:S01]  /*1040*/  UISETP.NE.AND UP1, UPT, UR6, URZ, UPT ;  /* 0x000000ff0600728c */ /* 0x000fe2000bf25270 */
[----:B-1----:R-:W-:Y:S02]  /*1050*/  IADD3 R17, P1, PT, R12, 0x20, RZ ;  /* 0x000000200c117810 */ /* 0x002fe40007f3e0ff */
[----:B------:R-:W-:Y:S01]  /*1060*/  FADD R16, R16, R19 ;  /* 0x0000001310107221 */ /* 0x000fe20000000000 */
[----:B---3--:R-:W-:Y:S02]  /*1070*/  IADD3 R10, P0, PT, R10, 0x20, RZ ;  /* 0x000000200a0a7810 */ /* 0x008fe40007f1e0ff */
[----:B------:R-:W-:Y:S01]  /*1080*/  IADD3.X R18, PT, PT, RZ, R13, RZ, P1, !PT ;  /* 0x0000000dff127210 */ /* 0x000fe20000ffe4ff */
[----:B------:R-:W-:Y:S01]  /*1090*/  FADD R16, R16, R21 ;  /* 0x0000001510107221 */ /* 0x000fe20000000000 */
[----:B------:R-:W-:-:S03]  /*10a0*/  IADD3.X R11, PT, PT, RZ, R11, RZ, P0, !PT ;  /* 0x0000000bff0b7210 */ /* 0x000fc600007fe4ff */
[----:B------:R-:W-:-:S04]  /*10b0*/  FADD R16, R16, R23 ;  /* 0x0000001710107221 */ /* 0x000fc80000000000 */
[----:B------:R-:W-:-:S04]  /*10c0*/  FADD R16, R16, R25 ;  /* 0x0000001910107221 */ /* 0x000fc80000000000 */
[----:B------:R-:W-:Y:S01]  /*10d0*/  FADD R16, R16, R27 ;  /* 0x0000001b10107221 */ /* 0x000fe20000000000 */
[----:B----4-:R-:W-:-:S04]  /*10e0*/  FADD R29, R29, -R0 ;  /* 0x800000001d1d7221 */ /* 0x010fc80000000000 */
[----:B------:R-:W-:-:S04]  /*10f0*/  FFMA.SAT R2, R29, R2, 0.5 ;  /* 0x3f0000001d027423 */ /* 0x000fc80000002002 */
[----:B------:R-:W-:-:S04]  /*1100*/  FFMA.RM R2, R2, R14, 12582913 ;  /* 0x4b40000102027423 */ /* 0x000fc8000000400e */
[C---:B------:R-:W-:Y:S01]  /*1110*/  FADD R14, R2.reuse, -12583039 ;  /* 0xcb40007f020e7421 */ /* 0x040fe20000000000 */
[----:B------:R-:W-:-:S03]  /*1120*/  SHF.L.U32 R2, R2, 0x17, RZ ;  /* 0x0000001702027819 */ /* 0x000fc600000006ff */
[----:B------:R-:W-:-:S04]  /*1130*/  FFMA R14, R29, 1.4426950216293334961, -R14 ;  /* 0x3fb8aa3b1d0e7823 */ /* 0x000fc8000000080e */
[----:B------:R-:W-:-:S04]  /*1140*/  FFMA R14, R29, 1.925963033500011079e-08, R14 ;  /* 0x32a570601d0e7823 */ /* 0x000fc8000000000e */
[----:B------:R-:W0:Y:S02]  /*1150*/  MUFU.EX2 R29, R14 ;  /* 0x0000000e001d7308 */ /* 0x000e240000000800 */
[----:B0-----:R-:W-:-:S04]  /*1160*/  FMUL R29, R2, R29 ;  /* 0x0000001d021d7220 */ /* 0x001fc80000400000 */
[----:B------:R-:W-:Y:S01]  /*1170*/  FADD R3, R16, R29 ;  /* 0x0000001d10037221 */ /* 0x000fe20000000000 */
[----:B------:R2:W-:Y:S01]  /*1180*/  STG.E desc[UR8][R12.64+0xc], R29 ;  /* 0x00000c1d0c007986 */ /* 0x0005e2000c101908 */
[----:B------:R-:W-:Y:S05]  /*1190*/  BRA.U UP1, `(.L_x_8) ;  /* 0xfffffff901547547 */ /* 0x000fea000b83ffff */
.L_x_7:
[----:B------:R-:W-:Y:S05]  /*11a0*/  BRA.U !UP0, `(.L_x_6) ;  /* 0x0000000508b47547 */ /* 0x000fea000b800000 */
[----:B------:R-:W0:Y:S01]  /*11b0*/  LDCU UR4, c[0x0][0x394] ;  /* 0x00007280ff0477ac */ /* 0x000e220008000800 */
[----:B------:R-:W-:Y:S02]  /*11c0*/  UISETP.GE.U32.AND UP0, UPT, UR5, 0x4, UPT ;  /* 0x000000040500788c */ /* 0x000fe4000bf06070 */
[----:B0-----:R-:W-:-:S04]  /*11d0*/  ULOP3.LUT UR6, UR4, 0x3, URZ, 0xc0, !UPT ;  /* 0x0000000304067892 */ /* 0x001fc8000f8ec0ff */
[----:B------:R-:W-:-:S03]  /*11e0*/  UISETP.NE.AND UP1, UPT, UR6, URZ, UPT ;  /* 0x000000ff0600728c */ /* 0x000fc6000bf25270 */
[----:B------:R-:W-:Y:S08]  /*11f0*/  BRA.U !UP0, `(.L_x_9) ;  /* 0x0000000108d47547 */ /* 0x000ff0000b800000 */
[----:B------:R-:W-:-:S05]  /*1200*/  IMAD.WIDE.U32 R10, R15, 0x4, R8 ;  /* 0x000000040f0a7825 */ /* 0x000fca00078e0008 */
        /* <DEDUP_REMOVED lines=9> */
[----:B------:R-:W-:Y:S01]  /*12a0*/  FFMA R18, R13, 1.925963033500011079e-08, R12 ;  /* 0x32a570600d127823 */ /* 0x000fe2000000000c */
[----:B------:R-:W-:-:S03]  /*12b0*/  IMAD.WIDE.U32 R12, R15, 0x4, R6 ;  /* 0x000000040f0c7825 */ /* 0x000fc600078e0006 */
[----:B------:R-:W0:Y:S02]  /*12c0*/  MUFU.EX2 R19, R18 ;  /* 0x0000001200137308 */ /* 0x000e240000000800 */
[----:B0-----:R-:W-:-:S05]  /*12d0*/  FMUL R16, R16, R19 ;  /* 0x0000001310107220 */ /* 0x001fca0000400000 */
        /* <DEDUP_REMOVED lines=23> */
[----:B------:R-:W2:Y:S01]  /*1450*/  LDG.E R11, desc[UR8][R10.64+0xc] ;  /* 0x00000c080a0b7981 */ /* 0x000ea2000c1e1900 */
[----:B0-----:R-:W-:Y:S01]  /*1460*/  FADD R16, R3, R16 ;  /* 0x0000001003107221 */ /* 0x001fe20000000000 */
[----:B------:R-:W-:-:S03]  /*1470*/  IADD3 R15, PT, PT, R15, 0x4, RZ ;  /* 0x000000040f0f7810 */ /* 0x000fc60007ffe0ff */
[----:B------:R-:W-:-:S04]  /*1480*/  FADD R16, R16, R17 ;  /* 0x0000001110107221 */ /* 0x000fc80000000000 */
[----:B------:R-:W-:Y:S01]  /*1490*/  FADD R16, R16, R19 ;  /* 0x0000001310107221 */ /* 0x000fe20000000000 */
[----:B--2---:R-:W-:-:S04]  /*14a0*/  FADD R21, R11, -R0 ;  /* 0x800000000b157221 */ /* 0x004fc80000000000 */
[----:B------:R-:W-:-:S04]  /*14b0*/  FFMA.SAT R23, R21, R2, 0.5 ;  /* 0x3f00000015177423 */ /* 0x000fc80000002002 */
[----:B------:R-:W-:-:S04]  /*14c0*/  FFMA.RM R23, R23, R14, 12582913 ;  /* 0x4b40000117177423 */ /* 0x000fc8000000400e */
[C---:B------:R-:W-:Y:S01]  /*14d0*/  FADD R2, R23.reuse, -12583039 ;  /* 0xcb40007f17027421 */ /* 0x040fe20000000000 */
[----:B------:R-:W-:-:S03]  /*14e0*/  SHF.L.U32 R23, R23, 0x17, RZ ;  /* 0x0000001717177819 */ /* 0x000fc600000006ff */
[----:B------:R-:W-:-:S04]  /*14f0*/  FFMA R2, R21, 1.4426950216293334961, -R2 ;  /* 0x3fb8aa3b15027823 */ /* 0x000fc80000000802 */
[----:B------:R-:W-:-:S06]  /*1500*/  FFMA R2, R21, 1.925963033500011079e-08, R2 ;  /* 0x32a5706015027823 */ /* 0x000fcc0000000002 */
[----:B------:R-:W0:Y:S02]  /*1510*/  MUFU.EX2 R2, R2 ;  /* 0x0000000200027308 */ /* 0x000e240000000800 */
[----:B0-----:R-:W-:-:S04]  /*1520*/  FMUL R23, R23, R2 ;  /* 0x0000000217177220 */ /* 0x001fc80000400000 */
[----:B------:R-:W-:Y:S01]  /*1530*/  FADD R3, R16, R23 ;  /* 0x0000001710037221 */ /* 0x000fe20000000000 */
[----:B------:R1:W-:Y:S06]  /*1540*/  STG.E desc[UR8][R12.64+0xc], R23 ;  /* 0x00000c170c007986 */ /* 0x0003ec000c101908 */
.L_x_9:
[----:B------:R-:W-:Y:S05]  /*1550*/  BRA.U !UP1, `(.L_x_6) ;  /* 0x0000000109c87547 */ /* 0x000fea000b800000 */
[----:B------:R-:W-:Y:S02]  /*1560*/  UISETP.NE.AND UP0, UPT, UR6, 0x1, UPT ;  /* 0x000000010600788c */ /* 0x000fe4000bf05270 */
[----:B------:R-:W-:-:S04]  /*1570*/  ULOP3.LUT UR4, UR4, 0x1, URZ, 0xc0, !UPT ;  /* 0x0000000104047892 */ /* 0x000fc8000f8ec0ff */
[----:B------:R-:W-:-:S03]  /*1580*/  UISETP.NE.U32.AND UP1, UPT, UR4, 0x1, UPT ;  /* 0x000000010400788c */ /* 0x000fc6000bf25070 */
[----:B------:R-:W-:Y:S08]  /*1590*/  BRA.U !UP0, `(.L_x_10) ;  /* 0x0000000108747547 */ /* 0x000ff0000b800000 */
[----:B------:R-:W-:-:S05]  /*15a0*/  IMAD.WIDE.U32 R10, R15, 0x4, R8 ;  /* 0x000000040f0a7825 */ /* 0x000fca00078e0008 */
[----:B-12---:R-:W2:Y:S01]  /*15b0*/  LDG.E R13, desc[UR8][R10.64] ;  /* 0x000000080a0d7981 */ /* 0x006ea2000c1e1900 */
        /* <DEDUP_REMOVED lines=13> */
[----:B------:R-:W2:Y:S01]  /*1690*/  LDG.E R11, desc[UR8][R10.64+0x4] ;  /* 0x000004080a0b7981 */ /* 0x000ea2000c1e1900 */
[----:B------:R-:W-:Y:S01]  /*16a0*/  FADD R3, R3, R2 ;  /* 0x0000000203037221 */ /* 0x000fe20000000000 */
[----:B------:R-:W-:Y:S01]  /*16b0*/  IADD3 R15, PT, PT, R15, 0x2, RZ ;  /* 0x000000020f0f7810 */ /* 0x000fe20007ffe0ff */
[----:B--2---:R-:W-:-:S04]  /*16c0*/  FADD R16, R11, -R0 ;  /* 0x800000000b107221 */ /* 0x004fc80000000000 */
[----:B------:R-:W-:-:S04]  /*16d0*/  FFMA.SAT R17, R16, R18, 0.5 ;  /* 0x3f00000010117423 */ /* 0x000fc80000002012 */
[----:B------:R-:W-:-:S04]  /*16e0*/  FFMA.RM R17, R17, R19, 12582913 ;  /* 0x4b40000111117423 */ /* 0x000fc80000004013 */
[C---:B------:R-:W-:Y:S01]  /*16f0*/  FADD R19, R17.reuse, -12583039 ;  /* 0xcb40007f11137421 */ /* 0x040fe20000000000 */
[----:B------:R-:W-:-:S03]  /*1700*/  SHF.L.U32 R17, R17, 0x17, RZ ;  /* 0x0000001711117819 */ /* 0x000fc600000006ff */
[----:B------:R-:W-:-:S04]  /*1710*/  FFMA R19, R16, 1.4426950216293334961, -R19 ;  /* 0x3fb8aa3b10137823 */ /* 0x000fc80000000813 */
[----:B------:R-:W-:-:S04]  /*1720*/  FFMA R19, R16, 1.925963033500011079e-08, R19 ;  /* 0x32a5706010137823 */ /* 0x000fc80000000013 */
[----:B------:R-:W1:Y:S02]  /*1730*/  MUFU.EX2 R14, R19 ;  /* 0x00000013000e7308 */ /* 0x000e640000000800 */
[----:B-1----:R-:W-:-:S04]  /*1740*/  FMUL R14, R17, R14 ;  /* 0x0000000e110e7220 */ /* 0x002fc80000400000 */
[----:B------:R-:W-:Y:S01]  /*1750*/  FADD R3, R3, R14 ;  /* 0x0000000e03037221 */ /* 0x000fe20000000000 */
[----:B------:R0:W-:Y:S06]  /*1760*/  STG.E desc[UR8][R12.64+0x4], R14 ;  /* 0x0000040e0c007986 */ /* 0x0001ec000c101908 */
.L_x_10:
[----:B------:R-:W-:Y:S05]  /*1770*/  BRA.U UP1, `(.L_x_6) ;  /* 0x0000000101407547 */ /* 0x000fea000b800000 */
[----:B------:R-:W-:-:S06]  /*1780*/  IMAD.WIDE.U32 R8, R15, 0x4, R8 ;  /* 0x000000040f087825 */ /* 0x000fcc00078e0008 */
[----:B------:R-:W3:Y:S01]  /*1790*/  LDG.E R9, desc[UR8][R8.64] ;  /* 0x0000000808097981 */ /* 0x000ee2000c1e1900 */
[----:B------:R-:W-:Y:S01]  /*17a0*/  HFMA2 R11, -RZ, RZ, 0.96630859375, -0.0022525787353515625 ;  /* 0x3bbb989dff0b7431 */ /* 0x000fe200000001ff */
[----:B012---:R-:W-:Y:S01]  /*17b0*/  MOV R13, 0x437c0000 ;  /* 0x437c0000000d7802 */ /* 0x007fe20000000f00 */
[----:B---3-5:R-:W-:Y:S01]  /*17c0*/  FADD R0, R9, -R0 ;  /* 0x8000000009007221 */ /* 0x028fe20000000000 */
[----:B------:R-:W-:-:S04]  /*17d0*/  IMAD.WIDE.U32 R8, R15, 0x4, R6 ;  /* 0x000000040f087825 */ /* 0x000fc800078e0006 */
        /* <DEDUP_REMOVED lines=10> */
.L_x_6:
[----:B0--3--:R-:W0:Y:S02]  /*1880*/  LDC R2, c[0x0][0x394] ;  /* 0x0000e500ff027b82 */ /* 0x009e240000000800 */
[----:B0-----:R-:W-:-:S13]  /*1890*/  ISETP.GE.AND P0, PT, R2, 0x1, PT ;  /* 0x000000010200780c */ /* 0x001fda0003f06270 */
[----:B------:R-:W-:Y:S05]  /*18a0*/  @!P0 EXIT ;  /* 0x000000000000894d */ /* 0x000fea0003800000 */
[C---:B------:R-:W-:Y:S01]  /*18b0*/  ISETP.GE.U32.AND P0, PT, R2.reuse, 0x10, PT ;  /* 0x000000100200780c */ /* 0x040fe20003f06070 */
[----:B------:R-:W-:Y:S01]  /*18c0*/  HFMA2 R11, -RZ, RZ, 0, 0 ;  /* 0x00000000ff0b7431 */ /* 0x000fe200000001ff */
[----:B------:R-:W-:-:S11]  /*18d0*/  LOP3.LUT R10, R2, 0xf, RZ, 0xc0, !PT ;  /* 0x0000000f020a7812 */ /* 0x000fd600078ec0ff */
[----:B------:R-:W-:Y:S05]  /*18e0*/  @!P0 BRA `(.L_x_11) ;  /* 0x0000001000108947 */ /* 0x000fea0003800000 */
[----:B------:R-:W0:Y:S01]  /*18f0*/  LDCU.64 UR4, c[0x0][0x388] ;  /* 0x00007100ff0477ac */ /* 0x000e220008000a00 */
[----:B------:R-:W-:-:S04]  /*1900*/  LOP3.LUT R11, R2, 0x7ffffff0, RZ, 0xc0, !PT ;  /* 0x7ffffff0020b7812 */ /* 0x000fc800078ec0ff */
[----:B------:R-:W-:Y:S02]  /*1910*/  IADD3 R2, PT, PT, -R11, RZ, RZ ;  /* 0x000000ff0b027210 */ /* 0x000fe40007ffe1ff */
[----:B0----5:R-:W-:-:S04]  /*1920*/  IADD3 R0, P0, PT, R4, UR4, RZ ;  /* 0x0000000404007c10 */ /* 0x021fc8000ff1e0ff */
[----:B------:R-:W-:-:S04]  /*1930*/  IADD3 R0, P1, PT, R0, 0x20, RZ ;  /* 0x0000002000007810 */ /* 0x000fc80007f3e0ff */
[----:B-12---:R-:W-:-:S09]  /*1940*/  IADD3.X R13, PT, PT, RZ, UR5, R5, P1, P0 ;  /* 0x00000005ff0d7c10 */ /* 0x006fd20008fe0405 */
.L_x_44:
[----:B0-----:R-:W-:Y:S02]  /*1950*/  MOV R8, R0 ;  /* 0x0000000000087202 */ /* 0x001fe40000000f00 */
[----:B------:R-:W-:-:S05]  /*1960*/  MOV R9, R13 ;  /* 0x0000000d00097202 */ /* 0x000fca0000000f00 */
[----:B------:R-:W2:Y:S01]  /*1970*/  LDG.E R0, desc[UR8][R8.64+-0x20] ;  /* 0xffffe00808007981 */ /* 0x000ea2000c1e1900 */
[----:B------:R-:W0:Y:S01]  /*1980*/  MUFU.RCP R12, R3 ;  /* 0x00000003000c7308 */ /* 0x000e220000001000 */
[----:B------:R-:W-:Y:S01]  /*1990*/  IADD3 R2, PT, PT, R2, 0x10, RZ ;  /* 0x0000001002027810 */ /* 0x000fe20007ffe0ff */
[----:B------:R-:W-:Y:S03]  /*19a0*/  BSSY.RECONVERGENT B2, `(.L_x_12) ;  /* 0x000000c000027945 */ /* 0x000fe60003800200 */
[----:B------:R-:W-:Y:S01]  /*19b0*/  ISETP.NE.AND P2, PT, R2, RZ, PT ;  /* 0x000000ff0200720c */ /* 0x000fe20003f45270 */
[----:B0-----:R-:W-:-:S04]  /*19c0*/  FFMA R13, R12, -R3, 1 ;  /* 0x3f8000000c0d7423 */ /* 0x001fc80000000803 */
[----:B------:R-:W-:Y:S01]  /*19d0*/  FFMA R13, R12, R13, R12 ;  /* 0x0000000d0c0d7223 */ /* 0x000fe2000000000c */
[----:B--2---:R-:W0:Y:S03]  /*19e0*/  FCHK P0, R0, R3 ;  /* 0x0000000300007302 */ /* 0x004e260000000000 */
[----:B------:R-:W-:-:S04]  /*19f0*/  FFMA R12, R0, R13, RZ ;  /* 0x0000000d000c7223 */ /* 0x000fc800000000ff */
[----:B------:R-:W-:-:S04]  /*1a00*/  FFMA R14, R12, -R3, R0 ;  /* 0x800000030c0e7223 */ /* 0x000fc80000000000 */
[----:B------:R-:W-:Y:S01]  /*1a10*/  FFMA R13, R13, R14, R12 ;  /* 0x0000000e0d0d7223 */ /* 0x000fe2000000000c */
[----:B0-----:R-:W-:Y:S06]  /*1a20*/  @!P0 BRA `(.L_x_13) ;  /* 0x00000000000c8947 */ /* 0x001fec0003800000 */
[----:B------:R-:W-:-:S07]  /*1a30*/  MOV R12, 0x1a50 ;  /* 0x00001a50000c7802 */ /* 0x000fce0000000f00 */
[----:B------:R-:W-:Y:S05]  /*1a40*/  CALL.REL.NOINC `($__internal_0_$__cuda_sm3x_div_rn_noftz_f32_slowpath) ;  /* 0x0000001c00647944 */ /* 0x000fea0003c00000 */
[----:B------:R-:W-:-:S07]  /*1a50*/  MOV R13, R15 ;  /* 0x0000000f000d7202 */ /* 0x000fce0000000f00 */
.L_x_13:
[----:B------:R-:W-:Y:S05]  /*1a60*/  BSYNC.RECONVERGENT B2 ;  /* 0x0000000000027941 */ /* 0x000fea0003800200 */
.L_x_12:
[----:B------:R-:W2:Y:S01]  /*1a70*/  LDG.E R17, desc[UR8][R8.64+-0x1c] ;  /* 0xffffe40808117981 */ /* 0x000ea2000c1e1900 */
[----:B------:R-:W0:Y:S01]  /*1a80*/  MUFU.RCP R0, R3 ;  /* 0x0000000300007308 */ /* 0x000e220000001000 */
[----:B------:R-:W-:Y:S02]  /*1a90*/  BSSY.RECONVERGENT B2, `(.L_x_14) ;  /* 0x000000c000027945 */ /* 0x000fe40003800200 */
[----:B------:R1:W-:Y:S01]  /*1aa0*/  STG.E desc[UR8][R8.64+-0x20], R13 ;  /* 0xffffe00d08007986 */ /* 0x0003e2000c101908 */
[----:B0-----:R-:W-:-:S04]  /*1ab0*/  FFMA R15, R0, -R3, 1 ;  /* 0x3f800000000f7423 */ /* 0x001fc80000000803 */
[----:B------:R-:W-:Y:S01]  /*1ac0*/  FFMA R0, R0, R15, R0 ;  /* 0x0000000f00007223 */ /* 0x000fe20000000000 */
[----:B--2---:R-:W0:Y:S03]  /*1ad0*/  FCHK P0, R17, R3 ;  /* 0x0000000311007302 */ /* 0x004e260000000000 */
[----:B------:R-:W-:-:S04]  /*1ae0*/  FFMA R12, R0, R17, RZ ;  /* 0x00000011000c7223 */ /* 0x000fc800000000ff */
[----:B------:R-:W-:-:S04]  /*1af0*/  FFMA R15, R12, -R3, R17 ;  /* 0x800000030c0f7223 */ /* 0x000fc80000000011 */
[----:B------:R-:W-:Y:S01]  /*1b00*/  FFMA R15, R0, R15, R12 ;  /* 0x0000000f000f7223 */ /* 0x000fe2000000000c */
[----:B01----:R-:W-:Y:S06]  /*1b10*/  @!P0 BRA `(.L_x_15) ;  /* 0x00000000000c8947 */ /* 0x003fec0003800000 */
[----:B------:R-:W-:Y:S02]  /*1b20*/  MOV R0, R17 ;  /* 0x0000001100007202 */ /* 0x000fe40000000f00 */
[----:B------:R-:W-:-:S07]  /*1b30*/  MOV R12, 0x1b50 ;  /* 0x00001b50000c7802 */ /* 0x000fce0000000f00 */
[----:B------:R-:W-:Y:S05]  /*1b40*/  CALL.REL.NOINC `($__internal_0_$__cuda_sm3x_div_rn_noftz_f32_slowpath) ;  /* 0x0000001c00247944 */ /* 0x000fea0003c00000 */
.L_x_15:
[----:B------:R-:W-:Y:S05]  /*1b50*/  BSYNC.RECONVERGENT B2 ;  /* 0x0000000000027941 */ /* 0x000fea0003800200 */
.L_x_14:
        /* <DEDUP_REMOVED lines=14> */
[----:B------:R-:W-:-:S07]  /*1c40*/  MOV R13, R15 ;  /* 0x0000000f000d7202 */ /* 0x000fce0000000f00 */
.L_x_17:
[----:B------:R-:W-:Y:S05]  /*1c50*/  BSYNC.RECONVERGENT B2 ;  /* 0x0000000000027941 */ /* 0x000fea0003800200 */
.L_x_16:
        /* <DEDUP_REMOVED lines=14> */
.L_x_19:
[----:B------:R-:W-:Y:S05]  /*1d40*/  BSYNC.RECONVERGENT B2 ;  /* 0x0000000000027941 */ /* 0x000fea0003800200 */
.L_x_18:
        /* <DEDUP_REMOVED lines=15> */
.L_x_21:
[----:B------:R-:W-:Y:S05]  /*1e40*/  BSYNC.RECONVERGENT B2 ;  /* 0x0000000000027941 */ /* 0x000fea0003800200 */
.L_x_20:
        /* <DEDUP_REMOVED lines=14> */
.L_x_23:
[----:B------:R-:W-:Y:S05]  /*1f30*/  BSYNC.RECONVERGENT B2 ;  /* 0x0000000000027941 */ /* 0x000fea0003800200 */
.L_x_22:
        /* <DEDUP_REMOVED lines=15> */
.L_x_25:
[----:B------:R-:W-:Y:S05]  /*2030*/  BSYNC.RECONVERGENT B2 ;  /* 0x0000000000027941 */ /* 0x000fea0003800200 */
.L_x_24:
        /* <DEDUP_REMOVED lines=14> */
.L_x_27:
[----:B------:R-:W-:Y:S05]  /*2120*/  BSYNC.RECONVERGENT B2 ;  /* 0x0000000000027941 */ /* 0x000fea0003800200 */
.L_x_26:
        /* <DEDUP_REMOVED lines=15> */
.L_x_29:
[----:B------:R-:W-:Y:S05]  /*2220*/  BSYNC.RECONVERGENT B2 ;  /* 0x0000000000027941 */ /* 0x000fea0003800200 */
.L_x_28:
        /* <DEDUP_REMOVED lines=14> */
.L_x_31:
[----:B------:R-:W-:Y:S05]  /*2310*/  BSYNC.RECONVERGENT B2 ;  /* 0x0000000000027941 */ /* 0x000fea0003800200 */
.L_x_30:
        /* <DEDUP_REMOVED lines=15> */
.L_x_33:
[----:B------:R-:W-:Y:S05]  /*2410*/  BSYNC.RECONVERGENT B2 ;  /* 0x0000000000027941 */ /* 0x000fea0003800200 */
.L_x_32:
        /* <DEDUP_REMOVED lines=14> */
.L_x_35:
[----:B------:R-:W-:Y:S05]  /*2500*/  BSYNC.RECONVERGENT B2 ;  /* 0x0000000000027941 */ /* 0x000fea0003800200 */
.L_x_34:
        /* <DEDUP_REMOVED lines=15> */
.L_x_37:
[----:B------:R-:W-:Y:S05]  /*2600*/  BSYNC.RECONVERGENT B2 ;  /* 0x0000000000027941 */ /* 0x000fea0003800200 */
.L_x_36:
        /* <DEDUP_REMOVED lines=14> */
.L_x_39:
[----:B------:R-:W-:Y:S05]  /*26f0*/  BSYNC.RECONVERGENT B2 ;  /* 0x0000000000027941 */ /* 0x000fea0003800200 */
.L_x_38:
        /* <DEDUP_REMOVED lines=15> */
.L_x_41:
[----:B------:R-:W-:Y:S05]  /*27f0*/  BSYNC.RECONVERGENT B2 ;  /* 0x0000000000027941 */ /* 0x000fea0003800200 */
.L_x_40:
        /* <DEDUP_REMOVED lines=14> */
.L_x_43:
[----:B------:R-:W-:Y:S05]  /*28e0*/  BSYNC.RECONVERGENT B2 ;  /* 0x0000000000027941 */ /* 0x000fea0003800200 */
.L_x_42:
[----:B------:R0:W-:Y:S01]  /*28f0*/  STG.E desc[UR8][R8.64+0x1c], R15 ;  /* 0x00001c0f08007986 */ /* 0x0001e2000c101908 */
[----:B------:R-:W-:-:S04]  /*2900*/  IADD3 R0, P0, PT, R8, 0x40, RZ ;  /* 0x0000004008007810 */ /* 0x000fc80007f1e0ff */
[----:B------:R-:W-:Y:S01]  /*2910*/  IADD3.X R13, PT, PT, RZ, R9, RZ, P0, !PT ;  /* 0x00000009ff0d7210 */ /* 0x000fe200007fe4ff */
[----:B------:R-:W-:Y:S08]  /*2920*/  @P2 BRA `(.L_x_44) ;  /* 0xfffffff000082947 */ /* 0x000ff0000383ffff */
.L_x_11:
[----:B------:R-:W-:-:S13]  /*2930*/  ISETP.NE.AND P0, PT, R10, RZ, PT ;  /* 0x000000ff0a00720c */ /* 0x000fda0003f05270 */
[----:B------:R-:W-:Y:S05]  /*2940*/  @!P0 EXIT ;  /* 0x000000000000894d */ /* 0x000fea0003800000 */
[----:B------:R-:W3:Y:S01]  /*2950*/  LDCU UR4, c[0x0][0x394] ;  /* 0x00007280ff0477ac */ /* 0x000ee20008000800 */
[----:B------:R-:W-:Y:S01]  /*2960*/  ISETP.GE.U32.AND P0, PT, R10, 0x8, PT ;  /* 0x000000080a00780c */ /* 0x000fe20003f06070 */
[----:B---3--:R-:W-:-:S12]  /*2970*/  ULOP3.LUT UR4, UR4, 0x7, URZ, 0xc0, !UPT ;  /* 0x0000000704047892 */ /* 0x008fd8000f8ec0ff */
[----:B------:R-:W-:Y:S05]  /*2980*/  @!P0 BRA `(.L_x_45) ;  /* 0x0000000400f88947 */ /* 0x000fea0003800000 */
[----:B0-----:R-:W-:-:S05]  /*2990*/  IMAD.WIDE.U32 R8, R11, 0x4, R6 ;  /* 0x000000040b087825 */ /* 0x001fca00078e0006 */
[----:B------:R-:W3:Y:S01]  /*29a0*/  LDG.E R15, desc[UR8][R8.64] ;  /* 0x00000008080f7981 */ /* 0x000ee2000c1e1900 */
[----:B-----5:R-:W1:Y:S01]  /*29b0*/  MUFU.RCP R0, R3 ;  /* 0x0000000300007308 */ /* 0x020e620000001000 */
[----:B------:R-:W-:Y:S01]  /*29c0*/  BSSY.RECONVERGENT B2, `(.L_x_46) ;  /* 0x000000c000027945 */ /* 0x000fe20003800200 */
[----:B-12---:R-:W-:-:S04]  /*29d0*/  FFMA R13, R0, -R3, 1 ;  /* 0x3f800000000d7423 */ /* 0x006fc80000000803 */
[----:B------:R-:W-:Y:S02]  /*29e0*/  FFMA R0, R0, R13, R0 ;  /* 0x0000000d00007223 */ /* 0x000fe40000000000 */
[----:B---3--:R-:W0:Y:S02]  /*29f0*/  FCHK P0, R15, R3 ;  /* 0x000000030f007302 */ /* 0x008e240000000000 */
[----:B------:R-:W-:-:S04]  /*2a00*/  FFMA R2, R0, R15, RZ ;  /* 0x0000000f00027223 */ /* 0x000fc800000000ff */
[----:B------:R-:W-:-:S04]  /*2a10*/  FFMA R13, R2, -R3, R15 ;  /* 0x80000003020d7223 */ /* 0x000fc8000000000f */
[----:B------:R-:W-:Y:S01]  /*2a20*/  FFMA R13, R0, R13, R2 ;  /* 0x0000000d000d7223 */ /* 0x000fe20000000002 */
[----:B0-----:R-:W-:Y:S06]  /*2a30*/  @!P0 BRA `(.L_x_47) ;  /* 0x0000000000108947 */ /* 0x001fec0003800000 */
[----:B------:R-:W-:Y:S02]  /*2a40*/  MOV R0, R15 ;  /* 0x0000000f00007202 */ /* 0x000fe40000000f00 */
[----:B------:R-:W-:-:S07]  /*2a50*/  MOV R12, 0x2a70 ;  /* 0x00002a70000c7802 */ /* 0x000fce0000000f00 */
[----:B------:R-:W-:Y:S05]  /*2a60*/  CALL.REL.NOINC `($__internal_0_$__cuda_sm3x_div_rn_noftz_f32_slowpath) ;  /* 0x0000000c005c7944 */ /* 0x000fea0003c00000 */
[----:B------:R-:W-:-:S07]  /*2a70*/  MOV R13, R15 ;  /* 0x0000000f000d7202 */ /* 0x000fce0000000f00 */
.L_x_47:
[----:B------:R-:W-:Y:S05]  /*2a80*/  BSYNC.RECONVERGENT B2 ;  /* 0x0000000000027941 */ /* 0x000fea0003800200 */
.L_x_46:
        /* <DEDUP_REMOVED lines=14> */
.L_x_49:
[----:B------:R-:W-:Y:S05]  /*2b70*/  BSYNC.RECONVERGENT B2 ;  /* 0x0000000000027941 */ /* 0x000fea0003800200 */
.L_x_48:
        /* <DEDUP_REMOVED lines=15> */
.L_x_51:
[----:B------:R-:W-:Y:S05]  /*2c70*/  BSYNC.RECONVERGENT B2 ;  /* 0x0000000000027941 */ /* 0x000fea0003800200 */
.L_x_50:
        /* <DEDUP_REMOVED lines=14> */
.L_x_53:
[----:B------:R-:W-:Y:S05]  /*2d60*/  BSYNC.RECONVERGENT B2 ;  /* 0x0000000000027941 */ /* 0x000fea0003800200 */
.L_x_52:
        /* <DEDUP_REMOVED lines=15> */
.L_x_55:
[----:B------:R-:W-:Y:S05]  /*2e60*/  BSYNC.RECONVERGENT B2 ;  /* 0x0000000000027941 */ /* 0x000fea0003800200 */
.L_x_54:
        /* <DEDUP_REMOVED lines=14> */
.L_x_57:
[----:B------:R-:W-:Y:S05]  /*2f50*/  BSYNC.RECONVERGENT B2 ;  /* 0x0000000000027941 */ /* 0x000fea0003800200 */
.L_x_56:
        /* <DEDUP_REMOVED lines=15> */
.L_x_59:
[----:B------:R-:W-:Y:S05]  /*3050*/  BSYNC.RECONVERGENT B2 ;  /* 0x0000000000027941 */ /* 0x000fea0003800200 */
.L_x_58:
        /* <DEDUP_REMOVED lines=14> */
.L_x_61:
[----:B------:R-:W-:Y:S05]  /*3140*/  BSYNC.RECONVERGENT B2 ;  /* 0x0000000000027941 */ /* 0x000fea0003800200 */
.L_x_60:
[----:B------:R3:W-:Y:S01]  /*3150*/  STG.E desc[UR8][R8.64+0x1c], R15 ;  /* 0x00001c0f08007986 */ /* 0x0007e2000c101908 */
[----:B------:R-:W-:-:S07]  /*3160*/  IADD3 R11, PT, PT, R11, 0x8, RZ ;  /* 0x000000080b0b7810 */ /* 0x000fce0007ffe0ff */
.L_x_45:
[----:B------:R-:W-:-:S13]  /*3170*/  ISETP.NE.AND P0, PT, RZ, UR4, PT ;  /* 0x00000004ff007c0c */ /* 0x000fda000bf05270 */
[----:B------:R-:W-:Y:S05]  /*3180*/  @!P0 EXIT ;  /* 0x000000000000894d */ /* 0x000fea0003800000 */
[----:B------:R-:W4:Y:S01]  /*3190*/  LDCU UR5, c[0x0][0x394] ;  /* 0x00007280ff0577ac */ /* 0x000f220008000800 */
[----:B------:R-:W-:Y:S02]  /*31a0*/  UISETP.GE.U32.AND UP0, UPT, UR4, 0x4, UPT ;  /* 0x000000040400788c */ /* 0x000fe4000bf06070 */
[----:B----4-:R-:W-:-:S07]  /*31b0*/  ULOP3.LUT UR5, UR5, 0x3, URZ, 0xc0, !UPT ;  /* 0x0000000305057892 */ /* 0x010fce000f8ec0ff */
[----:B------:R-:W-:Y:S05]  /*31c0*/  BRA.U !UP0, `(.L_x_62) ;  /* 0x0000000508087547 */ /* 0x000fea000b800000 */
[----:B------:R-:W-:-:S05]  /*31d0*/  IMAD.WIDE.U32 R6, R11, 0x4, R6 ;  /* 0x000000040b067825 */ /* 0x000fca00078e0006 */
[----:B-12---:R-:W2:Y:S01]  /*31e0*/  LDG.E R13, desc[UR8][R6.64] ;  /* 0x00000008060d7981 */ /* 0x006ea2000c1e1900 */
[----:B-----5:R-:W0:Y:S01]  /*31f0*/  MUFU.RCP R0, R3 ;  /* 0x0000000300007308 */ /* 0x020e220000001000 */
[----:B------:R-:W-:Y:S01]  /*3200*/  BSSY.RECONVERGENT B2, `(.L_x_63) ;  /* 0x000000c000027945 */ /* 0x000fe20003800200 */
[----:B0--3--:R-:W-:-:S04]  /*3210*/  FFMA R9, R0, -R3, 1 ;  /* 0x3f80000000097423 */ /* 0x009fc80000000803 */
[----:B------:R-:W-:Y:S02]  /*3220*/  FFMA R0, R0, R9, R0 ;  /* 0x0000000900007223 */ /* 0x000fe40000000000 */
[----:B--2---:R-:W0:Y:S02]  /*3230*/  FCHK P0, R13, R3 ;  /* 0x000000030d007302 */ /* 0x004e240000000000 */
        /* <DEDUP_REMOVED lines=8> */
.L_x_64:
[----:B------:R-:W-:Y:S05]  /*32c0*/  BSYNC.RECONVERGENT B2 ;  /* 0x0000000000027941 */ /* 0x000fea0003800200 */
.L_x_63:
        /* <DEDUP_REMOVED lines=15> */
.L_x_66:
[----:B------:R-:W-:Y:S05]  /*33c0*/  BSYNC.RECONVERGENT B2 ;  /* 0x0000000000027941 */ /* 0x000fea0003800200 */
.L_x_65:
        /* <DEDUP_REMOVED lines=15> */
.L_x_68:
[----:B------:R-:W-:Y:S05]  /*34c0*/  BSYNC.RECONVERGENT B2 ;  /* 0x0000000000027941 */ /* 0x000fea0003800200 */
.L_x_67:
        /* <DEDUP_REMOVED lines=15> */
.L_x_70:
[----:B------:R-:W-:Y:S05]  /*35c0*/  BSYNC.RECONVERGENT B2 ;  /* 0x0000000000027941 */ /* 0x000fea0003800200 */
.L_x_69:
[----:B------:R4:W-:Y:S01]  /*35d0*/  STG.E desc[UR8][R6.64+0xc], R13 ;  /* 0x00000c0d06007986 */ /* 0x0009e2000c101908 */
[----:B------:R-:W-:-:S07]  /*35e0*/  IADD3 R11, PT, PT, R11, 0x4, RZ ;  /* 0x000000040b0b7810 */ /* 0x000fce0007ffe0ff */
.L_x_62:
[----:B------:R-:W-:-:S13]  /*35f0*/  ISETP.NE.AND P0, PT, RZ, UR5, PT ;  /* 0x00000005ff007c0c */ /* 0x000fda000bf05270 */
[----:B------:R-:W-:Y:S05]  /*3600*/  @!P0 EXIT ;  /* 0x000000000000894d */ /* 0x000fea0003800000 */
[----:B------:R-:W0:Y:S01]  /*3610*/  LDCU.64 UR6, c[0x0][0x388] ;  /* 0x00007100ff0677ac */ /* 0x000e220008000a00 */
[----:B------:R-:W-:Y:S01]  /*3620*/  IMAD.WIDE.U32 R4, R11, 0x4, R4 ;  /* 0x000000040b047825 */ /* 0x000fe200078e0004 */
[----:B------:R-:W-:Y:S02]  /*3630*/  UIADD3 UR4, UPT, UPT, -UR5, URZ, URZ ;  /* 0x000000ff05047290 */ /* 0x000fe4000fffe1ff */
[----:B0----5:R-:W-:-:S04]  /*3640*/  IADD3 R0, P0, PT, R4, UR6, RZ ;  /* 0x0000000604007c10 */ /* 0x021fc8000ff1e0ff */
[----:B---3--:R-:W-:-:S09]  /*3650*/  IADD3.X R9, PT, PT, R5, UR7, RZ, P0, !PT ;  /* 0x0000000705097c10 */ /* 0x008fd200087fe4ff */
.L_x_73:
[----:B0-----:R-:W-:Y:S02]  /*3660*/  MOV R4, R0 ;  /* 0x0000000000047202 */ /* 0x001fe40000000f00 */
[----:B------:R-:W-:-:S05]  /*3670*/  MOV R5, R9 ;  /* 0x0000000900057202 */ /* 0x000fca0000000f00 */
[----:B------:R-:W3:Y:S01]  /*3680*/  LDG.E R9, desc[UR8][R4.64] ;  /* 0x0000000804097981 */ /* 0x000ee2000c1e1900 */
[----:B------:R-:W4:Y:S01]  /*3690*/  MUFU.RCP R0, R3 ;  /* 0x0000000300007308 */ /* 0x000f220000001000 */
[----:B------:R-:W-:Y:S01]  /*36a0*/  UIADD3 UR4, UPT, UPT, UR4, 0x1, URZ ;  /* 0x0000000104047890 */ /* 0x000fe2000fffe0ff */
[----:B------:R-:W-:Y:S03]  /*36b0*/  BSSY.RECONVERGENT B2, `(.L_x_71) ;  /* 0x000000d000027945 */ /* 0x000fe60003800200 */
[----:B------:R-:W-:Y:S01]  /*36c0*/  UISETP.NE.AND UP0, UPT, UR4, URZ, UPT ;  /* 0x000000ff0400728c */ /* 0x000fe2000bf05270 */
[----:B----4-:R-:W-:-:S04]  /*36d0*/  FFMA R7, R0, -R3, 1 ;  /* 0x3f80000000077423 */ /* 0x010fc80000000803 */
[----:B------:R-:W-:Y:S01]  /*36e0*/  FFMA R0, R0, R7, R0 ;  /* 0x0000000700007223 */ /* 0x000fe20000000000 */
[----:B---3--:R-:W0:Y:S03]  /*36f0*/  FCHK P0, R9, R3 ;  /* 0x0000000309007302 */ /* 0x008e260000000000 */
[----:B------:R-:W-:-:S04]  /*3700*/  FFMA R2, R0, R9, RZ ;  /* 0x0000000900027223 */ /* 0x000fc800000000ff */
[----:B------:R-:W-:-:S04]  /*3710*/  FFMA R7, R2, -R3, R9 ;  /* 0x8000000302077223 */ /* 0x000fc80000000009 */
[----:B------:R-:W-:Y:S01]  /*3720*/  FFMA R7, R0, R7, R2 ;  /* 0x0000000700077223 */ /* 0x000fe20000000002 */
[----:B0-----:R-:W-:Y:S06]  /*3730*/  @!P0 BRA `(.L_x_72) ;  /* 0x0000000000108947 */ /* 0x001fec0003800000 */
[----:B------:R-:W-:Y:S02]  /*3740*/  MOV R0, R9 ;  /* 0x0000000900007202 */ /* 0x000fe40000000f00 */
[----:B-12---:R-:W-:-:S07]  /*3750*/  MOV R12, 0x3770 ;  /* 0x00003770000c7802 */ /* 0x006fce0000000f00 */
[----:B------:R-:W-:Y:S05]  /*3760*/  CALL.REL.NOINC `($__internal_0_$__cuda_sm3x_div_rn_noftz_f32_slowpath) ;  /* 0x00000000001c7944 */ /* 0x000fea0003c00000 */
[----:B------:R-:W-:-:S07]  /*3770*/  MOV R7, R15 ;  /* 0x0000000f00077202 */ /* 0x000fce0000000f00 */
.L_x_72:
[----:B------:R-:W-:Y:S05]  /*3780*/  BSYNC.RECONVERGENT B2 ;  /* 0x0000000000027941 */ /* 0x000fea0003800200 */
.L_x_71:
[----:B------:R0:W-:Y:S01]  /*3790*/  STG.E desc[UR8][R4.64], R7 ;  /* 0x0000000704007986 */ /* 0x0001e2000c101908 */
[----:B------:R-:W-:-:S04]  /*37a0*/  IADD3 R0, P0, PT, R4, 0x4, RZ ;  /* 0x0000000404007810 */ /* 0x000fc80007f1e0ff */
[----:B------:R-:W-:Y:S01]  /*37b0*/  IADD3.X R9, PT, PT, RZ, R5, RZ, P0, !PT ;  /* 0x00000005ff097210 */ /* 0x000fe200007fe4ff */
[----:B------:R-:W-:Y:S08]  /*37c0*/  BRA.U UP0, `(.L_x_73) ;  /* 0xfffffffd00a47547 */ /* 0x000ff0000b83ffff */
[----:B------:R-:W-:Y:S05]  /*37d0*/  EXIT ;  /* 0x000000000000794d */ /* 0x000fea0003800000 */
        .weak           $__internal_0_$__cuda_sm3x_div_rn_noftz_f32_slowpath
        .type           $__internal_0_$__cuda_sm3x_div_rn_noftz_f32_slowpath,@function
        .size           $__internal_0_$__cuda_sm3x_div_rn_noftz_f32_slowpath,(.L_x_86 - $__internal_0_$__cuda_sm3x_div_rn_noftz_f32_slowpath)
$__internal_0_$__cuda_sm3x_div_rn_noftz_f32_slowpath:
[----:B------:R-:W-:Y:S01]  /*37e0*/  SHF.R.U32.HI R13, RZ, 0x17, R3 ;  /* 0x00000017ff0d7819 */ /* 0x000fe20000011603 */
[----:B------:R-:W-:Y:S01]  /*37f0*/  BSSY.RECONVERGENT B0, `(.L_x_74) ;  /* 0x0000063000007945 */ /* 0x000fe20003800200 */
[----:B------:R-:W-:Y:S02]  /*3800*/  SHF.R.U32.HI R16, RZ, 0x17, R0 ;  /* 0x00000017ff107819 */ /* 0x000fe40000011600 */
[----:B------:R-:W-:Y:S02]  /*3810*/  LOP3.LUT R13, R13, 0xff, RZ, 0xc0, !PT ;  /* 0x000000ff0d0d7812 */ /* 0x000fe400078ec0ff */
[----:B------:R-:W-:Y:S02]  /*3820*/  LOP3.LUT R16, R16, 0xff, RZ, 0xc0, !PT ;  /* 0x000000ff10107812 */ /* 0x000fe400078ec0ff */
[----:B------:R-:W-:Y:S02]  /*3830*/  IADD3 R18, PT, PT, R13, -0x1, RZ ;  /* 0xffffffff0d127810 */ /* 0x000fe40007ffe0ff */
[----:B------:R-:W-:-:S02]  /*3840*/  IADD3 R17, PT, PT, R16, -0x1, RZ ;  /* 0xffffffff10117810 */ /* 0x000fc40007ffe0ff */
[----:B------:R-:W-:Y:S02]  /*3850*/  ISETP.GT.U32.AND P0, PT, R18, 0xfd, PT ;  /* 0x000000fd1200780c */ /* 0x000fe40003f04070 */
[----:B------:R-:W-:Y:S02]  /*3860*/  MOV R15, R3 ;  /* 0x00000003000f7202 */ /* 0x000fe40000000f00 */
[----:B------:R-:W-:-:S13]  /*3870*/  ISETP.GT.U32.OR P0, PT, R17, 0xfd, P0 ;  /* 0x000000fd1100780c */ /* 0x000fda0000704470 */
[----:B------:R-:W-:Y:S01]  /*3880*/  @!P0 MOV R14, RZ ;  /* 0x000000ff000e8202 */ /* 0x000fe20000000f00 */
[----:B------:R-:W-:Y:S06]  /*3890*/  @!P0 BRA `(.L_x_75) ;  /* 0x00000000005c8947 */ /* 0x000fec0003800000 */
[----:B------:R-:W-:Y:S02]  /*38a0*/  FSETP.GTU.FTZ.AND P0, PT, |R0|, +INF , PT ;  /* 0x7f8000000000780b */ /* 0x000fe40003f1c200 */
[----:B------:R-:W-:-:S04]  /*38b0*/  FSETP.GTU.FTZ.AND P1, PT, |R3|, +INF , PT ;  /* 0x7f8000000300780b */ /* 0x000fc80003f3c200 */
[----:B------:R-:W-:-:S13]  /*38c0*/  PLOP3.LUT P0, PT, P0, P1, PT, 0xf8, 0x8f ;  /* 0x00000000008f781c */ /* 0x000fda0000703f70 */
[----:B------:R-:W-:Y:S05]  /*38d0*/  @P0 BRA `(.L_x_76) ;  /* 0x00000004004c0947 */ /* 0x000fea0003800000 */
[----:B------:R-:W-:-:S13]  /*38e0*/  LOP3.LUT P0, RZ, R15, 0x7fffffff, R0, 0xc8, !PT ;  /* 0x7fffffff0fff7812 */ /* 0x000fda000780c800 */
[----:B------:R-:W-:Y:S05]  /*38f0*/  @!P0 BRA `(.L_x_77) ;  /* 0x00000004003c8947 */ /* 0x000fea0003800000 */
[C---:B------:R-:W-:Y:S02]  /*3900*/  FSETP.NEU.FTZ.AND P3, PT, |R0|.reuse, +INF , PT ;  /* 0x7f8000000000780b */ /* 0x040fe40003f7d200 */
[----:B------:R-:W-:Y:S02]  /*3910*/  FSETP.NEU.FTZ.AND P1, PT, |R3|, +INF , PT ;  /* 0x7f8000000300780b */ /* 0x000fe40003f3d200 */
[----:B------:R-:W-:-:S11]  /*3920*/  FSETP.NEU.FTZ.AND P0, PT, |R0|, +INF , PT ;  /* 0x7f8000000000780b */ /* 0x000fd60003f1d200 */
[----:B------:R-:W-:Y:S05]  /*3930*/  @!P1 BRA !P3, `(.L_x_77) ;  /* 0x00000004002c9947 */ /* 0x000fea0005800000 */
[----:B------:R-:W-:-:S04]  /*3940*/  LOP3.LUT P3, RZ, R0, 0x7fffffff, RZ, 0xc0, !PT ;  /* 0x7fffffff00ff7812 */ /* 0x000fc8000786c0ff */
[----:B------:R-:W-:-:S13]  /*3950*/  PLOP3.LUT P1, PT, P1, P3, PT, 0x2f, 0xf2 ;  /* 0x0000000000f2781c */ /* 0x000fda0000f26577 */
[----:B------:R-:W-:Y:S05]  /*3960*/  @P1 BRA `(.L_x_78) ;  /* 0x0000000400181947 */ /* 0x000fea0003800000 */
[----:B------:R-:W-:-:S04]  /*3970*/  LOP3.LUT P1, RZ, R15, 0x7fffffff, RZ, 0xc0, !PT ;  /* 0x7fffffff0fff7812 */ /* 0x000fc8000782c0ff */
[----:B------:R-:W-:-:S13]  /*3980*/  PLOP3.LUT P0, PT, P0, P1, PT, 0x2f, 0xf2 ;  /* 0x0000000000f2781c */ /* 0x000fda0000702577 */
[----:B------:R-:W-:Y:S05]  /*3990*/  @P0 BRA `(.L_x_79) ;  /* 0x0000000400000947 */ /* 0x000fea0003800000 */
[----:B------:R-:W-:Y:S02]  /*39a0*/  ISETP.GE.AND P0, PT, R17, RZ, PT ;  /* 0x000000ff1100720c */ /* 0x000fe40003f06270 */
[----:B------:R-:W-:-:S11]  /*39b0*/  ISETP.GE.AND P1, PT, R18, RZ, PT ;  /* 0x000000ff1200720c */ /* 0x000fd60003f26270 */
[----:B------:R-:W-:Y:S01]  /*39c0*/  @P0 MOV R14, RZ ;  /* 0x000000ff000e0202 */ /* 0x000fe20000000f00 */
[----:B------:R-:W-:Y:S01]  /*39d0*/  @!P0 FFMA R0, R0, 1.84467440737095516160e+19, RZ ;  /* 0x5f80000000008823 */ /* 0x000fe200000000ff */
[----:B------:R-:W-:Y:S01]  /*39e0*/  @!P0 MOV R14, 0xffffffc0 ;  /* 0xffffffc0000e8802 */ /* 0x000fe20000000f00 */
[----:B------:R-:W-:-:S03]  /*39f0*/  @!P1 FFMA R15, R3, 1.84467440737095516160e+19, RZ ;  /* 0x5f800000030f9823 */ /* 0x000fc600000000ff */
[----:B------:R-:W-:-:S07]  /*3a00*/  @!P1 IADD3 R14, PT, PT, R14, 0x40, RZ ;  /* 0x000000400e0e9810 */ /* 0x000fce0007ffe0ff */
.L_x_75:
[----:B------:R-:W-:Y:S01]  /*3a10*/  LEA R18, R13, 0xc0800000, 0x17 ;  /* 0xc08000000d127811 */ /* 0x000fe200078eb8ff */
[----:B------:R-:W-:Y:S01]  /*3a20*/  BSSY.RECONVERGENT B1, `(.L_x_80) ;  /* 0x0000036000017945 */ /* 0x000fe20003800200 */
[----:B------:R-:W-:Y:S02]  /*3a30*/  IADD3 R16, PT, PT, R16, -0x7f, RZ ;  /* 0xffffff8110107810 */ /* 0x000fe40007ffe0ff */
[----:B------:R-:W-:-:S03]  /*3a40*/  IADD3 R19, PT, PT, -R18, R15, RZ ;  /* 0x0000000f12137210 */ /* 0x000fc60007ffe1ff */
[C---:B------:R-:W-:Y:S01]  /*3a50*/  IMAD R0, R16.reuse, -0x800000, R0 ;  /* 0xff80000010007824 */ /* 0x040fe200078e0200 */
[----:B------:R0:W1:Y:S01]  /*3a60*/  MUFU.RCP R18, R19 ;  /* 0x0000001300127308 */ /* 0x0000620000001000 */
[----:B------:R-:W-:Y:S01]  /*3a70*/  FADD.FTZ R15, -R19, -RZ ;  /* 0x800000ff130f7221 */ /* 0x000fe20000010100 */
[----:B0-----:R-:W-:-:S04]  /*3a80*/  IADD3 R19, PT, PT, R16, 0x7f, -R13 ;  /* 0x0000007f10137810 */ /* 0x001fc80007ffe80d */
[----:B------:R-:W-:Y:S01]  /*3a90*/  IADD3 R19, PT, PT, R19, R14, RZ ;  /* 0x0000000e13137210 */ /* 0x000fe20007ffe0ff */
[----:B-1----:R-:W-:-:S04]  /*3aa0*/  FFMA R17, R18, R15, 1 ;  /* 0x3f80000012117423 */ /* 0x002fc8000000000f */
[----:B------:R-:W-:-:S04]  /*3ab0*/  FFMA R17, R18, R17, R18 ;  /* 0x0000001112117223 */ /* 0x000fc80000000012 */
[----:B------:R-:W-:-:S04]  /*3ac0*/  FFMA R18, R0, R17, RZ ;  /* 0x0000001100127223 */ /* 0x000fc800000000ff */
[----:B------:R-:W-:-:S04]  /*3ad0*/  FFMA R20, R15, R18, R0 ;  /* 0x000000120f147223 */ /* 0x000fc80000000000 */
[----:B------:R-:W-:-:S04]  /*3ae0*/  FFMA R18, R17, R20, R18 ;  /* 0x0000001411127223 */ /* 0x000fc80000000012 */
[----:B------:R-:W-:-:S04]  /*3af0*/  FFMA R15, R15, R18, R0 ;  /* 0x000000120f0f7223 */ /* 0x000fc80000000000 */
[----:B------:R-:W-:-:S05]  /*3b00*/  FFMA R0, R17, R15, R18 ;  /* 0x0000000f11007223 */ /* 0x000fca0000000012 */
[----:B------:R-:W-:-:S04]  /*3b10*/  SHF.R.U32.HI R13, RZ, 0x17, R0 ;  /* 0x00000017ff0d7819 */ /* 0x000fc80000011600 */
[----:B------:R-:W-:-:S04]  /*3b20*/  LOP3.LUT R13, R13, 0xff, RZ, 0xc0, !PT ;  /* 0x000000ff0d0d7812 */ /* 0x000fc800078ec0ff */
[----:B------:R-:W-:-:S04]  /*3b30*/  IADD3 R13, PT, PT, R13, R19, RZ ;  /* 0x000000130d0d7210 */ /* 0x000fc80007ffe0ff */
[----:B------:R-:W-:-:S04]  /*3b40*/  IADD3 R14, PT, PT, R13, -0x1, RZ ;  /* 0xffffffff0d0e7810 */ /* 0x000fc80007ffe0ff */
[----:B------:R-:W-:-:S13]  /*3b50*/  ISETP.GE.U32.AND P0, PT, R14, 0xfe, PT ;  /* 0x000000fe0e00780c */ /* 0x000fda0003f06070 */
[----:B------:R-:W-:Y:S05]  /*3b60*/  @!P0 BRA `(.L_x_81) ;  /* 0x0000000000808947 */ /* 0x000fea0003800000 */
[----:B------:R-:W-:-:S13]  /*3b70*/  ISETP.GT.AND P0, PT, R13, 0xfe, PT ;  /* 0x000000fe0d00780c */ /* 0x000fda0003f04270 */
[----:B------:R-:W-:Y:S05]  /*3b80*/  @P0 BRA `(.L_x_82) ;  /* 0x00000000006c0947 */ /* 0x000fea0003800000 */
[----:B------:R-:W-:-:S13]  /*3b90*/  ISETP.GE.AND P0, PT, R13, 0x1, PT ;  /* 0x000000010d00780c */ /* 0x000fda0003f06270 */
[----:B------:R-:W-:Y:S05]  /*3ba0*/  @P0 BRA `(.L_x_83) ;  /* 0x0000000000740947 */ /* 0x000fea0003800000 */
[----:B------:R-:W-:Y:S02]  /*3bb0*/  ISETP.GE.AND P0, PT, R13, -0x18, PT ;  /* 0xffffffe80d00780c */ /* 0x000fe40003f06270 */
[----:B------:R-:W-:-:S11]  /*3bc0*/  LOP3.LUT R0, R0, 0x80000000, RZ, 0xc0, !PT ;  /* 0x8000000000007812 */ /* 0x000fd600078ec0ff */
[----:B------:R-:W-:Y:S05]  /*3bd0*/  @!P0 BRA `(.L_x_83) ;  /* 0x0000000000688947 */ /* 0x000fea0003800000 */
[-CC-:B------:R-:W-:Y:S01]  /*3be0*/  FFMA.RZ R14, R17, R15.reuse, R18.reuse ;  /* 0x0000000f110e7223 */ /* 0x180fe2000000c012 */
[C---:B------:R-:W-:Y:S02]  /*3bf0*/  ISETP.NE.AND P3, PT, R13.reuse, RZ, PT ;  /* 0x000000ff0d00720c */ /* 0x040fe40003f65270 */
[----:B------:R-:W-:Y:S02]  /*3c00*/  ISETP.NE.AND P1, PT, R13, RZ, PT ;  /* 0x000000ff0d00720c */ /* 0x000fe40003f25270 */
[----:B------:R-:W-:Y:S01]  /*3c10*/  LOP3.LUT R16, R14, 0x7fffff, RZ, 0xc0, !PT ;  /* 0x007fffff0e107812 */ /* 0x000fe200078ec0ff */
[CCC-:B------:R-:W-:Y:S01]  /*3c20*/  FFMA.RP R14, R17.reuse, R15.reuse, R18.reuse ;  /* 0x0000000f110e7223 */ /* 0x1c0fe20000008012 */
[----:B------:R-:W-:Y:S01]  /*3c30*/  FFMA.RM R15, R17, R15, R18 ;  /* 0x0000000f110f7223 */ /* 0x000fe20000004012 */
[----:B------:R-:W-:Y:S02]  /*3c40*/  IADD3 R17, PT, PT, R13, 0x20, RZ ;  /* 0x000000200d117810 */ /* 0x000fe40007ffe0ff */
[----:B------:R-:W-:-:S02]  /*3c50*/  LOP3.LUT R16, R16, 0x800000, RZ, 0xfc, !PT ;  /* 0x0080000010107812 */ /* 0x000fc400078efcff */
[----:B------:R-:W-:Y:S02]  /*3c60*/  IADD3 R13, PT, PT, -R13, RZ, RZ ;  /* 0x000000ff0d0d7210 */ /* 0x000fe40007ffe1ff */
[----:B------:R-:W-:Y:S02]  /*3c70*/  SHF.L.U32 R17, R16, R17, RZ ;  /* 0x0000001110117219 */ /* 0x000fe400000006ff */
[----:B------:R-:W-:Y:S02]  /*3c80*/  FSETP.NEU.FTZ.AND P0, PT, R14, R15, PT ;  /* 0x0000000f0e00720b */ /* 0x000fe40003f1d000 */
[----:B------:R-:W-:Y:S02]  /*3c90*/  SEL R13, R13, RZ, P3 ;  /* 0x000000ff0d0d7207 */ /* 0x000fe40001800000 */
[----:B------:R-:W-:Y:S02]  /*3ca0*/  ISETP.NE.AND P1, PT, R17, RZ, P1 ;  /* 0x000000ff1100720c */ /* 0x000fe40000f25270 */
[----:B------:R-:W-:-:S02]  /*3cb0*/  SHF.R.U32.HI R13, RZ, R13, R16 ;  /* 0x0000000dff0d7219 */ /* 0x000fc40000011610 */
[----:B------:R-:W-:Y:S02]  /*3cc0*/  PLOP3.LUT P0, PT, P0, P1, PT, 0xf8, 0x8f ;  /* 0x00000000008f781c */ /* 0x000fe40000703f70 */
[----:B------:R-:W-:Y:S02]  /*3cd0*/  SHF.R.U32.HI R15, RZ, 0x1, R13 ;  /* 0x00000001ff0f7819 */ /* 0x000fe4000001160d */
[----:B------:R-:W-:-:S04]  /*3ce0*/  SEL R14, RZ, 0x1, !P0 ;  /* 0x00000001ff0e7807 */ /* 0x000fc80004000000 */
[----:B------:R-:W-:-:S04]  /*3cf0*/  LOP3.LUT R14, R14, 0x1, R15, 0xf8, !PT ;  /* 0x000000010e0e7812 */ /* 0x000fc800078ef80f */
[----:B------:R-:W-:-:S04]  /*3d00*/  LOP3.LUT R14, R14, R13, RZ, 0xc0, !PT ;  /* 0x0000000d0e0e7212 */ /* 0x000fc800078ec0ff */
[----:B------:R-:W-:-:S04]  /*3d10*/  IADD3 R15, PT, PT, R15, R14, RZ ;  /* 0x0000000e0f0f7210 */ /* 0x000fc80007ffe0ff */
[----:B------:R-:W-:Y:S01]  /*3d20*/  LOP3.LUT R0, R15, R0, RZ, 0xfc, !PT ;  /* 0x000000000f007212 */ /* 0x000fe200078efcff */
[----:B------:R-:W-:Y:S06]  /*3d30*/  BRA `(.L_x_83) ;  /* 0x0000000000107947 */ /* 0x000fec0003800000 */
.L_x_82:
[----:B------:R-:W-:-:S04]  /*3d40*/  LOP3.LUT R0, R0, 0x80000000, RZ, 0xc0, !PT ;  /* 0x8000000000007812 */ /* 0x000fc800078ec0ff */
[----:B------:R-:W-:Y:S01]  /*3d50*/  LOP3.LUT R0, R0, 0x7f800000, RZ, 0xfc, !PT ;  /* 0x7f80000000007812 */ /* 0x000fe200078efcff */
[----:B------:R-:W-:Y:S06]  /*3d60*/  BRA `(.L_x_83) ;  /* 0x0000000000047947 */ /* 0x000fec0003800000 */
.L_x_81:
[----:B------:R-:W-:-:S07]  /*3d70*/  LEA R0, R19, R0, 0x17 ;  /* 0x0000000013007211 */ /* 0x000fce00078eb8ff */
.L_x_83:
[----:B------:R-:W-:Y:S05]  /*3d80*/  BSYNC.RECONVERGENT B1 ;  /* 0x0000000000017941 */ /* 0x000fea0003800200 */
.L_x_80:
[----:B------:R-:W-:Y:S05]  /*3d90*/  BRA `(.L_x_84) ;  /* 0x0000000000207947 */ /* 0x000fea0003800000 */
.L_x_79:
[----:B------:R-:W-:-:S04]  /*3da0*/  LOP3.LUT R0, R15, 0x80000000, R0, 0x48, !PT ;  /* 0x800000000f007812 */ /* 0x000fc800078e4800 */
[----:B------:R-:W-:Y:S01]  /*3db0*/  LOP3.LUT R0, R0, 0x7f800000, RZ, 0xfc, !PT ;  /* 0x7f80000000007812 */ /* 0x000fe200078efcff */
[----:B------:R-:W-:Y:S06]  /*3dc0*/  BRA `(.L_x_84) ;  /* 0x0000000000147947 */ /* 0x000fec0003800000 */
.L_x_78:
[----:B------:R-:W-:Y:S01]  /*3dd0*/  LOP3.LUT R0, R15, 0x80000000, R0, 0x48, !PT ;  /* 0x800000000f007812 */ /* 0x000fe200078e4800 */
[----:B------:R-:W-:Y:S06]  /*3de0*/  BRA `(.L_x_84) ;  /* 0x00000000000c7947 */ /* 0x000fec0003800000 */
.L_x_77:
[----:B------:R-:W0:Y:S01]  /*3df0*/  MUFU.RSQ R0, -QNAN ;  /* 0xffc0000000007908 */ /* 0x000e220000001400 */
[----:B------:R-:W-:Y:S05]  /*3e00*/  BRA `(.L_x_84) ;  /* 0x0000000000047947 */ /* 0x000fea0003800000 */
.L_x_76:
[----:B------:R-:W-:-:S07]  /*3e10*/  FADD.FTZ R0, R0, R3 ;  /* 0x0000000300007221 */ /* 0x000fce0000010000 */
.L_x_84:
[----:B------:R-:W-:Y:S05]  /*3e20*/  BSYNC.RECONVERGENT B0 ;  /* 0x0000000000007941 */ /* 0x000fea0003800200 */
.L_x_74:
[----:B------:R-:W-:Y:S01]  /*3e30*/  HFMA2 R13, -RZ, RZ, 0, 0 ;  /* 0x00000000ff0d7431 */ /* 0x000fe200000001ff */
[----:B0-----:R-:W-:-:S03]  /*3e40*/  MOV R15, R0 ;  /* 0x00000000000f7202 */ /* 0x001fc60000000f00 */
[----:B------:R-:W-:Y:S05]  /*3e50*/  RET.REL.NODEC R12 `(_Z14softmax_kernelPfS_ii) ;  /* 0xffffffc00c687950 */ /* 0x000fea0003c3ffff */
.L_x_85:
[----:B------:R-:W-:-:S00]  /*3e60*/  BRA `(.L_x_85) ;  /* 0xfffffffc00fc7947 */ /* 0x000fc0000383ffff */
[----:B------:R-:W-:-:S00]  /*3e70*/  NOP ;  /* 0x0000000000007918 */ /* 0x000fc00000000000 */
        /* <DEDUP_REMOVED lines=8> */
.L_x_86:


//--------------------- .nv.shared.reserved.0     --------------------------
	.section	.nv.shared.reserved.0,"aw",@nobits
	.weak		__nv_reservedSMEM_offset_0_alias
	.size		__nv_reservedSMEM_offset_0_alias, 0, 64
	.other		__nv_reservedSMEM_offset_0_alias,@"STO_CUDA_RESERVED_SHARED STV_DEFAULT"
__nv_reservedSMEM_offset_0_alias:
	.zero		0
	.zero		64


//--------------------- .nv.constant0._Z14softmax_kernelPfS_ii --------------------------
	.section	.nv.constant0._Z14softmax_kernelPfS_ii,"a",@progbits
	.sectionflags	@""
	.align	4
.nv.constant0._Z14softmax_kernelPfS_ii:
	.zero		920


//--------------------- SYMBOLS --------------------------

	.type		.nv.reservedSmem.offset0,@object
	.size		.nv.reservedSmem.offset0,0x4
